// auto-generated by cutlass_sweep.gemm — config: {"arch": "sm_90", "cluster_m": 1, "cluster_n": 2, "dtype": "tf32", "stages": 3, "tile_k": 32, "tile_m": 128, "tile_n": 64}
#include "cutlass/cutlass.h"
#include "cutlass/gemm/collective/collective_builder.hpp"
#include "cutlass/gemm/device/gemm_universal_adapter.h"
#include "cutlass/gemm/kernel/gemm_universal.hpp"
#include "cutlass/epilogue/collective/collective_builder.hpp"

using ElemA = cutlass::tfloat32_t;
using ElemB = cutlass::tfloat32_t;
using ElemCD = cutlass::tfloat32_t;
using Acc  = float;
using TileShape    = cute::Shape<cute::_128, cute::_64, cute::_32>;
using ClusterShape = cute::Shape<cute::_1, cute::_2, cute::_1>;

using CollectiveEpilogue = typename cutlass::epilogue::collective::CollectiveBuilder<
    cutlass::arch::Sm90, cutlass::arch::OpClassTensorOp,
    TileShape, ClusterShape,
    cutlass::epilogue::collective::EpilogueTileAuto,
    Acc, Acc,
    ElemCD, cutlass::layout::RowMajor, 128 / cutlass::sizeof_bits<ElemCD>::value,
    ElemCD, cutlass::layout::RowMajor, 128 / cutlass::sizeof_bits<ElemCD>::value,
    cutlass::epilogue::collective::EpilogueScheduleAuto
  >::CollectiveOp;

using CollectiveMainloop = typename cutlass::gemm::collective::CollectiveBuilder<
    cutlass::arch::Sm90, cutlass::arch::OpClassTensorOp,
    ElemA, cutlass::layout::RowMajor, 128 / cutlass::sizeof_bits<ElemA>::value,
    ElemB, cutlass::layout::ColumnMajor, 128 / cutlass::sizeof_bits<ElemB>::value,
    Acc,
    TileShape, ClusterShape,
    cutlass::gemm::collective::StageCount<3>,
    cutlass::gemm::collective::KernelScheduleAuto
  >::CollectiveOp;

using GemmKernel = cutlass::gemm::kernel::GemmUniversal<
    cute::Shape<int,int,int,int>,
    CollectiveMainloop,
    CollectiveEpilogue
>;
using Gemm = cutlass::gemm::device::GemmUniversalAdapter<GemmKernel>;

// Force the device kernel symbol into the cubin without needing a host main.
auto* _anchor = &cutlass::device_kernel<GemmKernel>;


// ===== COMPILED SASS (sm_90a) =====

	.target	sm_90a

	.elftype	@"ET_EXEC"


//--------------------- .note.nv.tkinfo           --------------------------
	.section	.note.nv.tkinfo,"",@"SHT_NOTE"
	.sectionflags	@"SHF_NOTE_NV_TKINFO"
	.tkinfo
        /*0018*/ 	.word	0x00000002
        /*0030*/ 	.string	""
        /*0030*/ 	.string	"ptxas"
        /*0030*/ 	.string	"Cuda compilation tools, release 13.0, V13.0.88"
        /*0030*/ 	.string	"Build cuda_13.0.r13.0/compiler.36424714_0"
        /*0030*/ 	.string	"-arch sm_90a -m 64 "



//--------------------- .note.nv.cuinfo           --------------------------
	.section	.note.nv.cuinfo,"",@"SHT_NOTE"
	.sectionflags	@"SHF_NOTE_NV_CUINFO"
        /*0018*/ 	.short	0x0002
        /*001a*/ 	.short	0x005a
        /*001c*/ 	.short	0x0082
	.zero		2


//--------------------- .nv.info                  --------------------------
	.section	.nv.info,"",@"SHT_CUDA_INFO"
	.align	4


	//----- nvinfo : EIATTR_REGCOUNT
	.align		4
        /*0000*/ 	.byte	0x04, 0x2f
        /*0002*/ 	.short	(.L_15 - .L_14)
	.align		4
.L_14:
        /*0004*/ 	.word	index@(_ZN7cutlass13device_kernelINS_4gemm6kernel13GemmUniversalIN4cute5tupleIJiiiiEEENS1_10collective13CollectiveMmaINS1_34MainloopSm90TmaGmmaWarpSpecializedILi3ENS5_IJNS4_1CILi1EEENSA_ILi2EEESB_EEENS1_35KernelTmaWarpSpecializedCooperativeEEENS5_IJNSA_ILi128EEENSA_ILi64EEENSA_ILi32EEEEEENS_10tfloat32_tENS5_IJlSB_lEEESK_SL_NS4_8TiledMMAINS4_8MMA_AtomIJNS4_4SM904GMMA29MMA_64x64x8_F32TF32TF32_SS_TNILNSP_7ScaleInE1ELSR_1EEEEEENS4_6LayoutINS5_IJSC_SB_SB_EEENS5_IJSB_NSA_ILi0EEESW_EEEEENS5_IJNS4_10UnderscoreESZ_SZ_EEEEENS4_23SM90_TMA_LOAD_MULTICASTENS4_14ComposedLayoutINS4_7SwizzleILi3ELi4ELi3EEENS4_18smem_ptr_flag_bitsILi32EEENSU_INS5_IJNSA_ILi8EEESI_EEENS5_IJSI_SB_EEEEEEEvNS4_8identityENS4_13SM90_TMA_LOADES1C_vS1D_EENS_8epilogue10collective6detail29Sm90TmaWarpSpecializedAdapterINS1H_15DefaultEpilogueISK_SL_SL_NS1G_6thread17LinearCombinationISK_Li1EffLNS1L_9ScaleType4KindE0ELNS_15FloatRoundStyleE2ESK_EENS1_15EpilogueDefaultEEEEEvvEEEEvNT_6ParamsE)
        /*0008*/ 	.word	0x000000a8


	//----- nvinfo : EIATTR_FRAME_SIZE
	.align		4
.L_15:
        /*000c*/ 	.byte	0x04, 0x11
        /*000e*/ 	.short	(.L_17 - .L_16)
	.align		4
.L_16:
        /*0010*/ 	.word	index@(_ZN7cutlass13device_kernelINS_4gemm6kernel13GemmUniversalIN4cute5tupleIJiiiiEEENS1_10collective13CollectiveMmaINS1_34MainloopSm90TmaGmmaWarpSpecializedILi3ENS5_IJNS4_1CILi1EEENSA_ILi2EEESB_EEENS1_35KernelTmaWarpSpecializedCooperativeEEENS5_IJNSA_ILi128EEENSA_ILi64EEENSA_ILi32EEEEEENS_10tfloat32_tENS5_IJlSB_lEEESK_SL_NS4_8TiledMMAINS4_8MMA_AtomIJNS4_4SM904GMMA29MMA_64x64x8_F32TF32TF32_SS_TNILNSP_7ScaleInE1ELSR_1EEEEEENS4_6LayoutINS5_IJSC_SB_SB_EEENS5_IJSB_NSA_ILi0EEESW_EEEEENS5_IJNS4_10UnderscoreESZ_SZ_EEEEENS4_23SM90_TMA_LOAD_MULTICASTENS4_14ComposedLayoutINS4_7SwizzleILi3ELi4ELi3EEENS4_18smem_ptr_flag_bitsILi32EEENSU_INS5_IJNSA_ILi8EEESI_EEENS5_IJSI_SB_EEEEEEEvNS4_8identityENS4_13SM90_TMA_LOADES1C_vS1D_EENS_8epilogue10collective6detail29Sm90TmaWarpSpecializedAdapterINS1H_15DefaultEpilogueISK_SL_SL_NS1G_6thread17LinearCombinationISK_Li1EffLNS1L_9ScaleType4KindE0ELNS_15FloatRoundStyleE2ESK_EENS1_15EpilogueDefaultEEEEEvvEEEEvNT_6ParamsE)
        /*0014*/ 	.word	0x00000000


	//----- nvinfo : EIATTR_MIN_STACK_SIZE
	.align		4
.L_17:
        /*0018*/ 	.byte	0x04, 0x12
        /*001a*/ 	.short	(.L_19 - .L_18)
	.align		4
.L_18:
        /*001c*/ 	.word	index@(_ZN7cutlass13device_kernelINS_4gemm6kernel13GemmUniversalIN4cute5tupleIJiiiiEEENS1_10collective13CollectiveMmaINS1_34MainloopSm90TmaGmmaWarpSpecializedILi3ENS5_IJNS4_1CILi1EEENSA_ILi2EEESB_EEENS1_35KernelTmaWarpSpecializedCooperativeEEENS5_IJNSA_ILi128EEENSA_ILi64EEENSA_ILi32EEEEEENS_10tfloat32_tENS5_IJlSB_lEEESK_SL_NS4_8TiledMMAINS4_8MMA_AtomIJNS4_4SM904GMMA29MMA_64x64x8_F32TF32TF32_SS_TNILNSP_7ScaleInE1ELSR_1EEEEEENS4_6LayoutINS5_IJSC_SB_SB_EEENS5_IJSB_NSA_ILi0EEESW_EEEEENS5_IJNS4_10UnderscoreESZ_SZ_EEEEENS4_23SM90_TMA_LOAD_MULTICASTENS4_14ComposedLayoutINS4_7SwizzleILi3ELi4ELi3EEENS4_18smem_ptr_flag_bitsILi32EEENSU_INS5_IJNSA_ILi8EEESI_EEENS5_IJSI_SB_EEEEEEEvNS4_8identityENS4_13SM90_TMA_LOADES1C_vS1D_EENS_8epilogue10collective6detail29Sm90TmaWarpSpecializedAdapterINS1H_15DefaultEpilogueISK_SL_SL_NS1G_6thread17LinearCombinationISK_Li1EffLNS1L_9ScaleType4KindE0ELNS_15FloatRoundStyleE2ESK_EENS1_15EpilogueDefaultEEEEEvvEEEEvNT_6ParamsE)
        /*0020*/ 	.word	0x00000000
.L_19:


//--------------------- .nv.compat                --------------------------
	.section	.nv.compat,"",@"SHT_CUDA_COMPAT_INFO"
	.align	4
        /*0000*/ 	.byte	0x02, 0x09, 0x01, 0x00, 0x02, 0x02, 0x04, 0x00, 0x02, 0x05, 0x05, 0x00, 0x03, 0x07, 0x01, 0x01
        /*0010*/ 	.byte	0x02, 0x03, 0x01, 0x00, 0x02, 0x06, 0x01, 0x00, 0x04, 0x0b, 0x08, 0x00, 0x00, 0x00, 0x00, 0x00
        /*0020*/ 	.byte	0x00, 0x00, 0x00, 0x00


//--------------------- .nv.info._ZN7cutlass13device_kernelINS_4gemm6kernel13GemmUniversalIN4cute5tupleIJiiiiEEENS1_10collective13CollectiveMmaINS1_34MainloopSm90TmaGmmaWarpSpecializedILi3ENS5_IJNS4_1CILi1EEENSA_ILi2EEESB_EEENS1_35KernelTmaWarpSpecializedCooperativeEEENS5_IJNSA_ILi128EEENSA_ILi64EEENSA_ILi32EEEEEENS_10tfloat32_tENS5_IJlSB_lEEESK_SL_NS4_8TiledMMAINS4_8MMA_AtomIJNS4_4SM904GMMA29MMA_64x64x8_F32TF32TF32_SS_TNILNSP_7ScaleInE1ELSR_1EEEEEENS4_6LayoutINS5_IJSC_SB_SB_EEENS5_IJSB_NSA_ILi0EEESW_EEEEENS5_IJNS4_10UnderscoreESZ_SZ_EEEEENS4_23SM90_TMA_LOAD_MULTICASTENS4_14ComposedLayoutINS4_7SwizzleILi3ELi4ELi3EEENS4_18smem_ptr_flag_bitsILi32EEENSU_INS5_IJNSA_ILi8EEESI_EEENS5_IJSI_SB_EEEEEEEvNS4_8identityENS4_13SM90_TMA_LOADES1C_vS1D_EENS_8epilogue10collective6detail29Sm90TmaWarpSpecializedAdapterINS1H_15DefaultEpilogueISK_SL_SL_NS1G_6thread17LinearCombinationISK_Li1EffLNS1L_9ScaleType4KindE0ELNS_15FloatRoundStyleE2ESK_EENS1_15EpilogueDefaultEEEEEvvEEEEvNT_6ParamsE --------------------------
	.section	.nv.info._ZN7cutlass13device_kernelINS_4gemm6kernel13GemmUniversalIN4cute5tupleIJiiiiEEENS1_10collective13CollectiveMmaINS1_34MainloopSm90TmaGmmaWarpSpecializedILi3ENS5_IJNS4_1CILi1EEENSA_ILi2EEESB_EEENS1_35KernelTmaWarpSpecializedCooperativeEEENS5_IJNSA_ILi128EEENSA_ILi64EEENSA_ILi32EEEEEENS_10tfloat32_tENS5_IJlSB_lEEESK_SL_NS4_8TiledMMAINS4_8MMA_AtomIJNS4_4SM904GMMA29MMA_64x64x8_F32TF32TF32_SS_TNILNSP_7ScaleInE1ELSR_1EEEEEENS4_6LayoutINS5_IJSC_SB_SB_EEENS5_IJSB_NSA_ILi0EEESW_EEEEENS5_IJNS4_10UnderscoreESZ_SZ_EEEEENS4_23SM90_TMA_LOAD_MULTICASTENS4_14ComposedLayoutINS4_7SwizzleILi3ELi4ELi3EEENS4_18smem_ptr_flag_bitsILi32EEENSU_INS5_IJNSA_ILi8EEESI_EEENS5_IJSI_SB_EEEEEEEvNS4_8identityENS4_13SM90_TMA_LOADES1C_vS1D_EENS_8epilogue10collective6detail29Sm90TmaWarpSpecializedAdapterINS1H_15DefaultEpilogueISK_SL_SL_NS1G_6thread17LinearCombinationISK_Li1EffLNS1L_9ScaleType4KindE0ELNS_15FloatRoundStyleE2ESK_EENS1_15EpilogueDefaultEEEEEvvEEEEvNT_6ParamsE,"",@"SHT_CUDA_INFO"
	.sectionflags	@""
	.align	4


	//----- nvinfo : EIATTR_CUDA_API_VERSION
	.align		4
        /*0000*/ 	.byte	0x04, 0x37
        /*0002*/ 	.short	(.L_21 - .L_20)
.L_20:
        /*0004*/ 	.word	0x00000082


	//----- nvinfo : EIATTR_KPARAM_INFO
	.align		4
.L_21:
        /*0008*/ 	.byte	0x04, 0x17
        /*000a*/ 	.short	(.L_23 - .L_22)
.L_22:
        /*000c*/ 	.word	0x00000000
        /*0010*/ 	.short	0x0000
        /*0012*/ 	.short	0x0070
        /*0014*/ 	.byte	0x00, 0xf0, 0x01, 0x10


	//----- nvinfo : EIATTR_SPARSE_MMA_MASK
	.align		4
.L_23:
        /*0018*/ 	.byte	0x03, 0x50
        /*001a*/ 	.short	0x0000


	//----- nvinfo : EIATTR_MAXREG_COUNT
	.align		4
        /*001c*/ 	.byte	0x03, 0x1b
        /*001e*/ 	.short	0x00a8


	//----- nvinfo : EIATTR_NUM_BARRIERS
	.align		4
        /*0020*/ 	.byte	0x02, 0x4c
        /*0022*/ 	.byte	0x01
	.zero		1


	//----- nvinfo : EIATTR_EXTERNS
	.align		4
        /*0024*/ 	.byte	0x04, 0x0f
        /*0026*/ 	.short	(.L_25 - .L_24)


	//   ....[0]....
	.align		4
.L_24:
        /*0028*/ 	.word	index@(__assertfail)


	//----- nvinfo : EIATTR_MERCURY_ISA_VERSION
	.align		4
.L_25:
        /*002c*/ 	.byte	0x03, 0x5f
        /*002e*/ 	.short	0x0101


	//----- nvinfo : EIATTR_INT_WARP_WIDE_INSTR_OFFSETS
	.align		4
        /*0030*/ 	.byte	0x04, 0x31
        /*0032*/ 	.short	(.L_27 - .L_26)


	//   ....[0]....
.L_26:
        /*0034*/ 	.word	0x00000450


	//   ....[1]....
        /*0038*/ 	.word	0x00000470


	//   ....[2]....
        /*003c*/ 	.word	0x00000620


	//----- nvinfo : EIATTR_COOP_GROUP_MASK_REGIDS
	.align		4
.L_27:
        /*0040*/ 	.byte	0x04, 0x29
        /*0042*/ 	.short	(.L_29 - .L_28)


	//   ....[0]....
.L_28:
        /*0044*/ 	.word	0xffffffff


	//   ....[1]....
        /*0048*/ 	.word	0xffffffff


	//   ....[2]....
        /*004c*/ 	.word	0xffffffff


	//   ....[3]....
        /*0050*/ 	.word	0xffffffff


	//   ....[4]....
        /*0054*/ 	.word	0xffffffff


	//   ....[5]....
        /*0058*/ 	.word	0xffffffff


	//----- nvinfo : EIATTR_COOP_GROUP_INSTR_OFFSETS
	.align		4
.L_29:
        /*005c*/ 	.byte	0x04, 0x28
        /*005e*/ 	.short	(.L_31 - .L_30)


	//   ....[0]....
.L_30:
        /*0060*/ 	.word	0x00000060


	//   ....[1]....
        /*0064*/ 	.word	0x00000070


	//   ....[2]....
        /*0068*/ 	.word	0x00000130


	//   ....[3]....
        /*006c*/ 	.word	0x000002a0


	//   ....[4]....
        /*0070*/ 	.word	0x00000760


	//   ....[5]....
        /*0074*/ 	.word	0x000011a0


	//----- nvinfo : EIATTR_REG_RECONFIG
	.align		4
.L_31:
        /*0078*/ 	.byte	0x01, 0x54
	.zero		2


	//----- nvinfo : EIATTR_SYSCALL_OFFSETS
	.align		4
        /*007c*/ 	.byte	0x04, 0x46
        /*007e*/ 	.short	(.L_33 - .L_32)


	//   ....[0]....
.L_32:
        /*0080*/ 	.word	0x00001360


	//----- nvinfo : EIATTR_MBARRIER_INSTR_OFFSETS
	.align		4
.L_33:
        /*0084*/ 	.byte	0x04, 0x39
        /*0086*/ 	.short	(.L_35 - .L_34)


	//   ....[0]....
.L_34:
        /*0088*/ 	.word	0x00000230
        /*008c*/ 	.word	0x000000ff
        /*0090*/ 	.word	0x00000000
        /*0094*/ 	.short	0x0100
        /*0096*/ 	.byte	0x08
	.zero		1


	//   ....[1]....
        /*0098*/ 	.word	0x00000240
        /*009c*/ 	.word	0x000000ff
        /*00a0*/ 	.word	0x00000018
        /*00a4*/ 	.short	0x0100
        /*00a6*/ 	.byte	0x08
	.zero		1


	//   ....[2]....
        /*00a8*/ 	.word	0x00000250
        /*00ac*/ 	.word	0x000000ff
        /*00b0*/ 	.word	0x00000008
        /*00b4*/ 	.short	0x0100
        /*00b6*/ 	.byte	0x08
	.zero		1


	//   ....[3]....
        /*00b8*/ 	.word	0x00000260
        /*00bc*/ 	.word	0x000000ff
        /*00c0*/ 	.word	0x00000020
        /*00c4*/ 	.short	0x0100
        /*00c6*/ 	.byte	0x08
	.zero		1


	//   ....[4]....
        /*00c8*/ 	.word	0x00000270
        /*00cc*/ 	.word	0x000000ff
        /*00d0*/ 	.word	0x00000010
        /*00d4*/ 	.short	0x0100
        /*00d6*/ 	.byte	0x08
	.zero		1


	//   ....[5]....
        /*00d8*/ 	.word	0x00000280
        /*00dc*/ 	.word	0x000000ff
        /*00e0*/ 	.word	0x00000028
        /*00e4*/ 	.short	0x0100
        /*00e6*/ 	.byte	0x08
	.zero		1


	//   ....[6]....
        /*00e8*/ 	.word	0x000006a0
        /*00ec*/ 	.word	0x000000ff
        /*00f0*/ 	.word	0x00000040
        /*00f4*/ 	.short	0x0100
        /*00f6*/ 	.byte	0x06
	.zero		1


	//   ....[7]....
        /*00f8*/ 	.word	0x00000710
        /*00fc*/ 	.word	0x000000ff
        /*0100*/ 	.word	0x00000048
        /*0104*/ 	.short	0x0100
        /*0106*/ 	.byte	0x06
	.zero		1


	//   ....[8]....
        /*0108*/ 	.word	0x00001420
        /*010c*/ 	.word	0x00000003
        /*0110*/ 	.word	0x00000000
        /*0114*/ 	.short	0x010a
        /*0116*/ 	.byte	0x3f
	.zero		1


	//   ....[9]....
        /*0118*/ 	.word	0x00001460
        /*011c*/ 	.word	0x00000003
        /*0120*/ 	.word	0x00000000
        /*0124*/ 	.short	0x010a
        /*0126*/ 	.byte	0x3f
	.zero		1


	//   ....[10]....
        /*0128*/ 	.word	0x00001830
        /*012c*/ 	.word	0x00000005
        /*0130*/ 	.word	0x00000000
        /*0134*/ 	.short	0x010a
        /*0136*/ 	.byte	0x3f
	.zero		1


	//   ....[11]....
        /*0138*/ 	.word	0x00001870
        /*013c*/ 	.word	0x00000005
        /*0140*/ 	.word	0x00000000
        /*0144*/ 	.short	0x010a
        /*0146*/ 	.byte	0x3f
	.zero		1


	//   ....[12]....
        /*0148*/ 	.word	0x00001ad0
        /*014c*/ 	.word	0x00000005
        /*0150*/ 	.word	0x00000000
        /*0154*/ 	.short	0x0101
        /*0156*/ 	.byte	0x3f
	.zero		1


	//   ....[13]....
        /*0158*/ 	.word	0x00001cf0
        /*015c*/ 	.word	0x00000003
        /*0160*/ 	.word	0x00000000
        /*0164*/ 	.short	0x0101
        /*0166*/ 	.byte	0x3f
	.zero		1


	//   ....[14]....
        /*0168*/ 	.word	0x00005160
        /*016c*/ 	.word	0x00000014
        /*0170*/ 	.word	0x00000018
        /*0174*/ 	.short	0x010a
        /*0176*/ 	.byte	0x3f
	.zero		1


	//   ....[15]....
        /*0178*/ 	.word	0x000054e0
        /*017c*/ 	.word	0x00000003
        /*0180*/ 	.word	0x00000048
        /*0184*/ 	.short	0x0101
        /*0186*/ 	.byte	0x3f
	.zero		1


	//   ....[16]....
        /*0188*/ 	.word	0x00005c30
        /*018c*/ 	.word	0x00000007
        /*0190*/ 	.word	0x00000000
        /*0194*/ 	.short	0x010a
        /*0196*/ 	.byte	0x3f
	.zero		1


	//   ....[17]....
        /*0198*/ 	.word	0x00005cb0
        /*019c*/ 	.word	0x00000006
        /*01a0*/ 	.word	0x00000000
        /*01a4*/ 	.short	0x010a
        /*01a6*/ 	.byte	0x3f
	.zero		1


	//   ....[18]....
        /*01a8*/ 	.word	0x00005d40
        /*01ac*/ 	.word	0x00000003
        /*01b0*/ 	.word	0x00000000
        /*01b4*/ 	.short	0x010a
        /*01b6*/ 	.byte	0x3f
	.zero		1


	//   ....[19]....
        /*01b8*/ 	.word	0x00005da0
        /*01bc*/ 	.word	0x00000003
        /*01c0*/ 	.word	0x00000000
        /*01c4*/ 	.short	0x010a
        /*01c6*/ 	.byte	0x3f
	.zero		1


	//   ....[20]....
        /*01c8*/ 	.word	0x00005df0
        /*01cc*/ 	.word	0x00000005
        /*01d0*/ 	.word	0x00000000
        /*01d4*/ 	.short	0x010a
        /*01d6*/ 	.byte	0x3f
	.zero		1


	//   ....[21]....
        /*01d8*/ 	.word	0x00005ec0
        /*01dc*/ 	.word	0x00000014
        /*01e0*/ 	.word	0x00000018
        /*01e4*/ 	.short	0x010a
        /*01e6*/ 	.byte	0x3f
	.zero		1


	//   ....[22]....
        /*01e8*/ 	.word	0x00005f90
        /*01ec*/ 	.word	0x00000007
        /*01f0*/ 	.word	0x00000000
        /*01f4*/ 	.short	0x010a
        /*01f6*/ 	.byte	0x3f
	.zero		1


	//   ....[23]....
        /*01f8*/ 	.word	0x00005fe0
        /*01fc*/ 	.word	0x00000006
        /*0200*/ 	.word	0x00000000
        /*0204*/ 	.short	0x010a
        /*0206*/ 	.byte	0x3f
	.zero		1


	//----- nvinfo : EIATTR_NUM_MBARRIERS
	.align		4
.L_35:
        /*0208*/ 	.byte	0x03, 0x38
        /*020a*/ 	.short	0x0008


	//----- nvinfo : EIATTR_EXIT_INSTR_OFFSETS
	.align		4
        /*020c*/ 	.byte	0x04, 0x1c
        /*020e*/ 	.short	(.L_37 - .L_36)


	//   ....[0]....
.L_36:
        /*0210*/ 	.word	0x000008c0


	//   ....[1]....
        /*0214*/ 	.word	0x000010d0


	//   ....[2]....
        /*0218*/ 	.word	0x00004880


	//   ....[3]....
        /*021c*/ 	.word	0x00004de0


	//   ....[4]....
        /*0220*/ 	.word	0x00005d90


	//----- nvinfo : EIATTR_MAX_THREADS
	.align		4
.L_37:
        /*0224*/ 	.byte	0x04, 0x05
        /*0226*/ 	.short	(.L_39 - .L_38)
.L_38:
        /*0228*/ 	.word	0x00000180
        /*022c*/ 	.word	0x00000001
        /*0230*/ 	.word	0x00000001


	//----- nvinfo : EIATTR_CRS_STACK_SIZE
	.align		4
.L_39:
        /*0234*/ 	.byte	0x04, 0x1e
        /*0236*/ 	.short	(.L_41 - .L_40)
.L_40:
        /*0238*/ 	.word	0x00000000


	//----- nvinfo : EIATTR_CBANK_PARAM_SIZE
	.align		4
.L_41:
        /*023c*/ 	.byte	0x03, 0x19
        /*023e*/ 	.short	0x0470


	//----- nvinfo : EIATTR_PARAM_CBANK
	.align		4
        /*0240*/ 	.byte	0x04, 0x0a
        /*0242*/ 	.short	(.L_43 - .L_42)
	.align		4
.L_42:
        /*0244*/ 	.word	index@(.nv.constant0._ZN7cutlass13device_kernelINS_4gemm6kernel13GemmUniversalIN4cute5tupleIJiiiiEEENS1_10collective13CollectiveMmaINS1_34MainloopSm90TmaGmmaWarpSpecializedILi3ENS5_IJNS4_1CILi1EEENSA_ILi2EEESB_EEENS1_35KernelTmaWarpSpecializedCooperativeEEENS5_IJNSA_ILi128EEENSA_ILi64EEENSA_ILi32EEEEEENS_10tfloat32_tENS5_IJlSB_lEEESK_SL_NS4_8TiledMMAINS4_8MMA_AtomIJNS4_4SM904GMMA29MMA_64x64x8_F32TF32TF32_SS_TNILNSP_7ScaleInE1ELSR_1EEEEEENS4_6LayoutINS5_IJSC_SB_SB_EEENS5_IJSB_NSA_ILi0EEESW_EEEEENS5_IJNS4_10UnderscoreESZ_SZ_EEEEENS4_23SM90_TMA_LOAD_MULTICASTENS4_14ComposedLayoutINS4_7SwizzleILi3ELi4ELi3EEENS4_18smem_ptr_flag_bitsILi32EEENSU_INS5_IJNSA_ILi8EEESI_EEENS5_IJSI_SB_EEEEEEEvNS4_8identityENS4_13SM90_TMA_LOADES1C_vS1D_EENS_8epilogue10collective6detail29Sm90TmaWarpSpecializedAdapterINS1H_15DefaultEpilogueISK_SL_SL_NS1G_6thread17LinearCombinationISK_Li1EffLNS1L_9ScaleType4KindE0ELNS_15FloatRoundStyleE2ESK_EENS1_15EpilogueDefaultEEEEEvvEEEEvNT_6ParamsE)
        /*0248*/ 	.short	0x0210
        /*024a*/ 	.short	0x0470


	//----- nvinfo : EIATTR_SW_WAR
	.align		4
.L_43:
        /*024c*/ 	.byte	0x04, 0x36
        /*024e*/ 	.short	(.L_45 - .L_44)
.L_44:
        /*0250*/ 	.word	0x00000008
.L_45:


//--------------------- .nv.callgraph             --------------------------
	.section	.nv.callgraph,"",@"SHT_CUDA_CALLGRAPH"
	.align	4
	.sectionentsize	8
	.align		4
        /*0000*/ 	.word	0x00000000
	.align		4
        /*0004*/ 	.word	0xffffffff
	.align		4
        /*0008*/ 	.word	index@(_ZN7cutlass13device_kernelINS_4gemm6kernel13GemmUniversalIN4cute5tupleIJiiiiEEENS1_10collective13CollectiveMmaINS1_34MainloopSm90TmaGmmaWarpSpecializedILi3ENS5_IJNS4_1CILi1EEENSA_ILi2EEESB_EEENS1_35KernelTmaWarpSpecializedCooperativeEEENS5_IJNSA_ILi128EEENSA_ILi64EEENSA_ILi32EEEEEENS_10tfloat32_tENS5_IJlSB_lEEESK_SL_NS4_8TiledMMAINS4_8MMA_AtomIJNS4_4SM904GMMA29MMA_64x64x8_F32TF32TF32_SS_TNILNSP_7ScaleInE1ELSR_1EEEEEENS4_6LayoutINS5_IJSC_SB_SB_EEENS5_IJSB_NSA_ILi0EEESW_EEEEENS5_IJNS4_10UnderscoreESZ_SZ_EEEEENS4_23SM90_TMA_LOAD_MULTICASTENS4_14ComposedLayoutINS4_7SwizzleILi3ELi4ELi3EEENS4_18smem_ptr_flag_bitsILi32EEENSU_INS5_IJNSA_ILi8EEESI_EEENS5_IJSI_SB_EEEEEEEvNS4_8identityENS4_13SM90_TMA_LOADES1C_vS1D_EENS_8epilogue10collective6detail29Sm90TmaWarpSpecializedAdapterINS1H_15DefaultEpilogueISK_SL_SL_NS1G_6thread17LinearCombinationISK_Li1EffLNS1L_9ScaleType4KindE0ELNS_15FloatRoundStyleE2ESK_EENS1_15EpilogueDefaultEEEEEvvEEEEvNT_6ParamsE)
	.align		4
        /*000c*/ 	.word	index@(__assertfail)
	.align		4
        /*0010*/ 	.word	0x00000000
	.align		4
        /*0014*/ 	.word	0xfffffffe
	.align		4
        /*0018*/ 	.word	0x00000000
	.align		4
        /*001c*/ 	.word	0xfffffffd
	.align		4
        /*0020*/ 	.word	0x00000000
	.align		4
        /*0024*/ 	.word	0xfffffffc


//--------------------- .nv.constant4             --------------------------
	.section	.nv.constant4,"a",@progbits
	.align	8
	.align		8
.nv.constant4:
        /*0000*/ 	.dword	__assertfail
	.align		8
        /*0008*/ 	.dword	__unnamed_1
	.align		8
        /*0010*/ 	.dword	_ZN39_INTERNAL_2127b159_4_k_cu_b4c60aab_59744cuda3std3__45__cpo5beginE
	.align		8
        /*0018*/ 	.dword	_ZN39_INTERNAL_2127b159_4_k_cu_b4c60aab_59744cuda3std3__45__cpo3endE
	.align		8
        /*0020*/ 	.dword	_ZN39_INTERNAL_2127b159_4_k_cu_b4c60aab_59744cuda3std3__45__cpo6cbeginE
	.align		8
        /*0028*/ 	.dword	_ZN39_INTERNAL_2127b159_4_k_cu_b4c60aab_59744cuda3std3__45__cpo4cendE
	.align		8
        /*0030*/ 	.dword	_ZN39_INTERNAL_2127b159_4_k_cu_b4c60aab_59744cuda3std3__441_GLOBAL__N__2127b159_4_k_cu_b4c60aab_59746ignoreE
	.align		8
        /*0038*/ 	.dword	_ZN39_INTERNAL_2127b159_4_k_cu_b4c60aab_59744cuda3std3__419piecewise_constructE
	.align		8
        /*0040*/ 	.dword	_ZN39_INTERNAL_2127b159_4_k_cu_b4c60aab_59744cuda3std3__48in_placeE
	.align		8
        /*0048*/ 	.dword	_ZN39_INTERNAL_2127b159_4_k_cu_b4c60aab_59744cuda3std6ranges3__45__cpo4swapE
	.align		8
        /*0050*/ 	.dword	_ZN39_INTERNAL_2127b159_4_k_cu_b4c60aab_59744cuda3std6ranges3__45__cpo9iter_moveE
	.align		8
        /*0058*/ 	.dword	_ZN39_INTERNAL_2127b159_4_k_cu_b4c60aab_59744cute7productE
	.align		8
        /*0060*/ 	.dword	_ZN39_INTERNAL_2127b159_4_k_cu_b4c60aab_59744cute1_E
	.align		8
        /*0068*/ 	.dword	$str$22
	.align		8
        /*0070*/ 	.dword	$str$23


//--------------------- .text._ZN7cutlass13device_kernelINS_4gemm6kernel13GemmUniversalIN4cute5tupleIJiiiiEEENS1_10collective13CollectiveMmaINS1_34MainloopSm90TmaGmmaWarpSpecializedILi3ENS5_IJNS4_1CILi1EEENSA_ILi2EEESB_EEENS1_35KernelTmaWarpSpecializedCooperativeEEENS5_IJNSA_ILi128EEENSA_ILi64EEENSA_ILi32EEEEEENS_10tfloat32_tENS5_IJlSB_lEEESK_SL_NS4_8TiledMMAINS4_8MMA_AtomIJNS4_4SM904GMMA29MMA_64x64x8_F32TF32TF32_SS_TNILNSP_7ScaleInE1ELSR_1EEEEEENS4_6LayoutINS5_IJSC_SB_SB_EEENS5_IJSB_NSA_ILi0EEESW_EEEEENS5_IJNS4_10UnderscoreESZ_SZ_EEEEENS4_23SM90_TMA_LOAD_MULTICASTENS4_14ComposedLayoutINS4_7SwizzleILi3ELi4ELi3EEENS4_18smem_ptr_flag_bitsILi32EEENSU_INS5_IJNSA_ILi8EEESI_EEENS5_IJSI_SB_EEEEEEEvNS4_8identityENS4_13SM90_TMA_LOADES1C_vS1D_EENS_8epilogue10collective6detail29Sm90TmaWarpSpecializedAdapterINS1H_15DefaultEpilogueISK_SL_SL_NS1G_6thread17LinearCombinationISK_Li1EffLNS1L_9ScaleType4KindE0ELNS_15FloatRoundStyleE2ESK_EENS1_15EpilogueDefaultEEEEEvvEEEEvNT_6ParamsE --------------------------
	.section	.text._ZN7cutlass13device_kernelINS_4gemm6kernel13GemmUniversalIN4cute5tupleIJiiiiEEENS1_10collective13CollectiveMmaINS1_34MainloopSm90TmaGmmaWarpSpecializedILi3ENS5_IJNS4_1CILi1EEENSA_ILi2EEESB_EEENS1_35KernelTmaWarpSpecializedCooperativeEEENS5_IJNSA_ILi128EEENSA_ILi64EEENSA_ILi32EEEEEENS_10tfloat32_tENS5_IJlSB_lEEESK_SL_NS4_8TiledMMAINS4_8MMA_AtomIJNS4_4SM904GMMA29MMA_64x64x8_F32TF32TF32_SS_TNILNSP_7ScaleInE1ELSR_1EEEEEENS4_6LayoutINS5_IJSC_SB_SB_EEENS5_IJSB_NSA_ILi0EEESW_EEEEENS5_IJNS4_10UnderscoreESZ_SZ_EEEEENS4_23SM90_TMA_LOAD_MULTICASTENS4_14ComposedLayoutINS4_7SwizzleILi3ELi4ELi3EEENS4_18smem_ptr_flag_bitsILi32EEENSU_INS5_IJNSA_ILi8EEESI_EEENS5_IJSI_SB_EEEEEEEvNS4_8identityENS4_13SM90_TMA_LOADES1C_vS1D_EENS_8epilogue10collective6detail29Sm90TmaWarpSpecializedAdapterINS1H_15DefaultEpilogueISK_SL_SL_NS1G_6thread17LinearCombinationISK_Li1EffLNS1L_9ScaleType4KindE0ELNS_15FloatRoundStyleE2ESK_EENS1_15EpilogueDefaultEEEEEvvEEEEvNT_6ParamsE,"ax",@progbits
	.align	128
.text._ZN7cutlass13device_kernelINS_4gemm6kernel13GemmUniversalIN4cute5tupleIJiiiiEEENS1_10collective13CollectiveMmaINS1_34MainloopSm90TmaGmmaWarpSpecializedILi3ENS5_IJNS4_1CILi1EEENSA_ILi2EEESB_EEENS1_35KernelTmaWarpSpecializedCooperativeEEENS5_IJNSA_ILi128EEENSA_ILi64EEENSA_ILi32EEEEEENS_10tfloat32_tENS5_IJlSB_lEEESK_SL_NS4_8TiledMMAINS4_8MMA_AtomIJNS4_4SM904GMMA29MMA_64x64x8_F32TF32TF32_SS_TNILNSP_7ScaleInE1ELSR_1EEEEEENS4_6LayoutINS5_IJSC_SB_SB_EEENS5_IJSB_NSA_ILi0EEESW_EEEEENS5_IJNS4_10UnderscoreESZ_SZ_EEEEENS4_23SM90_TMA_LOAD_MULTICASTENS4_14ComposedLayoutINS4_7SwizzleILi3ELi4ELi3EEENS4_18smem_ptr_flag_bitsILi32EEENSU_INS5_IJNSA_ILi8EEESI_EEENS5_IJSI_SB_EEEEEEEvNS4_8identityENS4_13SM90_TMA_LOADES1C_vS1D_EENS_8epilogue10collective6detail29Sm90TmaWarpSpecializedAdapterINS1H_15DefaultEpilogueISK_SL_SL_NS1G_6thread17LinearCombinationISK_Li1EffLNS1L_9ScaleType4KindE0ELNS_15FloatRoundStyleE2ESK_EENS1_15EpilogueDefaultEEEEEvvEEEEvNT_6ParamsE:
        .type           _ZN7cutlass13device_kernelINS_4gemm6kernel13GemmUniversalIN4cute5tupleIJiiiiEEENS1_10collective13CollectiveMmaINS1_34MainloopSm90TmaGmmaWarpSpecializedILi3ENS5_IJNS4_1CILi1EEENSA_ILi2EEESB_EEENS1_35KernelTmaWarpSpecializedCooperativeEEENS5_IJNSA_ILi128EEENSA_ILi64EEENSA_ILi32EEEEEENS_10tfloat32_tENS5_IJlSB_lEEESK_SL_NS4_8TiledMMAINS4_8MMA_AtomIJNS4_4SM904GMMA29MMA_64x64x8_F32TF32TF32_SS_TNILNSP_7ScaleInE1ELSR_1EEEEEENS4_6LayoutINS5_IJSC_SB_SB_EEENS5_IJSB_NSA_ILi0EEESW_EEEEENS5_IJNS4_10UnderscoreESZ_SZ_EEEEENS4_23SM90_TMA_LOAD_MULTICASTENS4_14ComposedLayoutINS4_7SwizzleILi3ELi4ELi3EEENS4_18smem_ptr_flag_bitsILi32EEENSU_INS5_IJNSA_ILi8EEESI_EEENS5_IJSI_SB_EEEEEEEvNS4_8identityENS4_13SM90_TMA_LOADES1C_vS1D_EENS_8epilogue10collective6detail29Sm90TmaWarpSpecializedAdapterINS1H_15DefaultEpilogueISK_SL_SL_NS1G_6thread17LinearCombinationISK_Li1EffLNS1L_9ScaleType4KindE0ELNS_15FloatRoundStyleE2ESK_EENS1_15EpilogueDefaultEEEEEvvEEEEvNT_6ParamsE,@function
        .size           _ZN7cutlass13device_kernelINS_4gemm6kernel13GemmUniversalIN4cute5tupleIJiiiiEEENS1_10collective13CollectiveMmaINS1_34MainloopSm90TmaGmmaWarpSpecializedILi3ENS5_IJNS4_1CILi1EEENSA_ILi2EEESB_EEENS1_35KernelTmaWarpSpecializedCooperativeEEENS5_IJNSA_ILi128EEENSA_ILi64EEENSA_ILi32EEEEEENS_10tfloat32_tENS5_IJlSB_lEEESK_SL_NS4_8TiledMMAINS4_8MMA_AtomIJNS4_4SM904GMMA29MMA_64x64x8_F32TF32TF32_SS_TNILNSP_7ScaleInE1ELSR_1EEEEEENS4_6LayoutINS5_IJSC_SB_SB_EEENS5_IJSB_NSA_ILi0EEESW_EEEEENS5_IJNS4_10UnderscoreESZ_SZ_EEEEENS4_23SM90_TMA_LOAD_MULTICASTENS4_14ComposedLayoutINS4_7SwizzleILi3ELi4ELi3EEENS4_18smem_ptr_flag_bitsILi32EEENSU_INS5_IJNSA_ILi8EEESI_EEENS5_IJSI_SB_EEEEEEEvNS4_8identityENS4_13SM90_TMA_LOADES1C_vS1D_EENS_8epilogue10collective6detail29Sm90TmaWarpSpecializedAdapterINS1H_15DefaultEpilogueISK_SL_SL_NS1G_6thread17LinearCombinationISK_Li1EffLNS1L_9ScaleType4KindE0ELNS_15FloatRoundStyleE2ESK_EENS1_15EpilogueDefaultEEEEEvvEEEEvNT_6ParamsE,(.L_x_133 - _ZN7cutlass13device_kernelINS_4gemm6kernel13GemmUniversalIN4cute5tupleIJiiiiEEENS1_10collective13CollectiveMmaINS1_34MainloopSm90TmaGmmaWarpSpecializedILi3ENS5_IJNS4_1CILi1EEENSA_ILi2EEESB_EEENS1_35KernelTmaWarpSpecializedCooperativeEEENS5_IJNSA_ILi128EEENSA_ILi64EEENSA_ILi32EEEEEENS_10tfloat32_tENS5_IJlSB_lEEESK_SL_NS4_8TiledMMAINS4_8MMA_AtomIJNS4_4SM904GMMA29MMA_64x64x8_F32TF32TF32_SS_TNILNSP_7ScaleInE1ELSR_1EEEEEENS4_6LayoutINS5_IJSC_SB_SB_EEENS5_IJSB_NSA_ILi0EEESW_EEEEENS5_IJNS4_10UnderscoreESZ_SZ_EEEEENS4_23SM90_TMA_LOAD_MULTICASTENS4_14ComposedLayoutINS4_7SwizzleILi3ELi4ELi3EEENS4_18smem_ptr_flag_bitsILi32EEENSU_INS5_IJNSA_ILi8EEESI_EEENS5_IJSI_SB_EEEEEEEvNS4_8identityENS4_13SM90_TMA_LOADES1C_vS1D_EENS_8epilogue10collective6detail29Sm90TmaWarpSpecializedAdapterINS1H_15DefaultEpilogueISK_SL_SL_NS1G_6thread17LinearCombinationISK_Li1EffLNS1L_9ScaleType4KindE0ELNS_15FloatRoundStyleE2ESK_EENS1_15EpilogueDefaultEEEEEvvEEEEvNT_6ParamsE)
        .other          _ZN7cutlass13device_kernelINS_4gemm6kernel13GemmUniversalIN4cute5tupleIJiiiiEEENS1_10collective13CollectiveMmaINS1_34MainloopSm90TmaGmmaWarpSpecializedILi3ENS5_IJNS4_1CILi1EEENSA_ILi2EEESB_EEENS1_35KernelTmaWarpSpecializedCooperativeEEENS5_IJNSA_ILi128EEENSA_ILi64EEENSA_ILi32EEEEEENS_10tfloat32_tENS5_IJlSB_lEEESK_SL_NS4_8TiledMMAINS4_8MMA_AtomIJNS4_4SM904GMMA29MMA_64x64x8_F32TF32TF32_SS_TNILNSP_7ScaleInE1ELSR_1EEEEEENS4_6LayoutINS5_IJSC_SB_SB_EEENS5_IJSB_NSA_ILi0EEESW_EEEEENS5_IJNS4_10UnderscoreESZ_SZ_EEEEENS4_23SM90_TMA_LOAD_MULTICASTENS4_14ComposedLayoutINS4_7SwizzleILi3ELi4ELi3EEENS4_18smem_ptr_flag_bitsILi32EEENSU_INS5_IJNSA_ILi8EEESI_EEENS5_IJSI_SB_EEEEEEEvNS4_8identityENS4_13SM90_TMA_LOADES1C_vS1D_EENS_8epilogue10collective6detail29Sm90TmaWarpSpecializedAdapterINS1H_15DefaultEpilogueISK_SL_SL_NS1G_6thread17LinearCombinationISK_Li1EffLNS1L_9ScaleType4KindE0ELNS_15FloatRoundStyleE2ESK_EENS1_15EpilogueDefaultEEEEEvvEEEEvNT_6ParamsE,@"STO_CUDA_ENTRY STV_DEFAULT"
_ZN7cutlass13device_kernelINS_4gemm6kernel13GemmUniversalIN4cute5tupleIJiiiiEEENS1_10collective13CollectiveMmaINS1_34MainloopSm90TmaGmmaWarpSpecializedILi3ENS5_IJNS4_1CILi1EEENSA_ILi2EEESB_EEENS1_35KernelTmaWarpSpecializedCooperativeEEENS5_IJNSA_ILi128EEENSA_ILi64EEENSA_ILi32EEEEEENS_10tfloat32_tENS5_IJlSB_lEEESK_SL_NS4_8TiledMMAINS4_8MMA_AtomIJNS4_4SM904GMMA29MMA_64x64x8_F32TF32TF32_SS_TNILNSP_7ScaleInE1ELSR_1EEEEEENS4_6LayoutINS5_IJSC_SB_SB_EEENS5_IJSB_NSA_ILi0EEESW_EEEEENS5_IJNS4_10UnderscoreESZ_SZ_EEEEENS4_23SM90_TMA_LOAD_MULTICASTENS4_14ComposedLayoutINS4_7SwizzleILi3ELi4ELi3EEENS4_18smem_ptr_flag_bitsILi32EEENSU_INS5_IJNSA_ILi8EEESI_EEENS5_IJSI_SB_EEEEEEEvNS4_8identityENS4_13SM90_TMA_LOADES1C_vS1D_EENS_8epilogue10collective6detail29Sm90TmaWarpSpecializedAdapterINS1H_15DefaultEpilogueISK_SL_SL_NS1G_6thread17LinearCombinationISK_Li1EffLNS1L_9ScaleType4KindE0ELNS_15FloatRoundStyleE2ESK_EENS1_15EpilogueDefaultEEEEEvvEEEEvNT_6ParamsE:
[----:B------:R-:W0:Y:S01]  /*0000*/  LDC R1, c[0x0][0x28] ;  /* 0x00000a00ff017b82 */ /* 0x000e220000000800 */
[----:B------:R-:W1:Y:S01]  /*0010*/  S2R R18, SR_TID.X ;  /* 0x0000000000127919 */ /* 0x000e620000002100 */
[----:B------:R-:W-:Y:S01]  /*0020*/  ELECT P0, URZ, PT ;  /* 0x00000000003f782f */ /* 0x000fe20003800000 */
[----:B------:R-:W-:Y:S01]  /*0030*/  BSSY B0, `(.L_x_0) ;  /* 0x000000f000007945 */ /* 0x000fe20003800000 */
[--C-:B-1----:R-:W-:Y:S02]  /*0040*/  SHF.R.U32.HI R0, RZ, 0x5, R18.reuse ;  /* 0x00000005ff007819 */ /* 0x102fe40000011612 */
[----:B------:R-:W-:-:S03]  /*0050*/  SHF.R.U32.HI R3, RZ, 0x7, R18 ;  /* 0x00000007ff037819 */ /* 0x000fc60000011612 */
[----:B------:R-:W1:Y:S04]  /*0060*/  SHFL.IDX PT, R2, R0, RZ, 0x1f ;  /* 0x00001fff00027589 */ /* 0x000e6800000e0000 */
[----:B------:R2:W3:Y:S01]  /*0070*/  SHFL.IDX PT, R5, R3, RZ, 0x1f ;  /* 0x00001fff03057589 */ /* 0x0004e200000e0000 */
[----:B-1----:R-:W-:-:S13]  /*0080*/  ISETP.NE.OR P0, PT, R2, RZ, !P0 ;  /* 0x000000ff0200720c */ /* 0x002fda0004705670 */
[----:B0-23--:R-:W-:Y:S05]  /*0090*/  @P0 BRA `(.L_x_1) ;  /* 0x0000000000200947 */ /* 0x00dfea0003800000 */
[----:B------:R-:W-:Y:S02]  /*00a0*/  ULDC.64 UR4, c[0x0][0x198] ;  /* 0x0000660000047ab9 */ /* 0x000fe40000000a00 */
[----:B------:R-:W-:Y:S02]  /*00b0*/  UIADD3 UR6, UP0, UR4, 0xf0, URZ ;  /* 0x000000f004067890 */ /* 0x000fe4000ff1e03f */
[----:B------:R-:W-:Y:S02]  /*00c0*/  UIADD3 UR4, UP1, UR4, 0x1f0, URZ ;  /* 0x000001f004047890 */ /* 0x000fe4000ff3e03f */
[----:B------:R-:W-:Y:S02]  /*00d0*/  UIADD3.X UR7, URZ, UR5, URZ, UP0, !UPT ;  /* 0x000000053f077290 */ /* 0x000fe400087fe43f */
[----:B------:R-:W-:-:S07]  /*00e0*/  UIADD3.X UR5, URZ, UR5, URZ, UP1, !UPT ;  /* 0x000000053f057290 */ /* 0x000fce0008ffe43f */
[----:B------:R0:W-:Y:S02]  /*00f0*/  UTMACCTL.PF [UR6] ;  /* 0x00000000060079b9 */ /* 0x0001e40008040000 */
[----:B------:R0:W-:Y:S02]  /*0100*/  UTMACCTL.PF [UR4] ;  /* 0x00000000040079b9 */ /* 0x0001e40008040000 */
[----:B0-----:R-:W-:Y:S01]  /*0110*/  NOP ;  /* 0x0000000000007918 */ /* 0x001fe20000000000 */
.L_x_1:
[----:B------:R-:W-:Y:S05]  /*0120*/  BSYNC B0 ;  /* 0x0000000000007941 */ /* 0x000fea0003800000 */
.L_x_0:
[----:B------:R-:W0:Y:S02]  /*0130*/  SHFL.IDX PT, R3, R0, RZ, 0x1f ;  /* 0x00001fff00037589 */ /* 0x000e2400000e0000 */
[----:B0-----:R-:W-:-:S13]  /*0140*/  ISETP.NE.AND P0, PT, R3, RZ, PT ;  /* 0x000000ff0300720c */ /* 0x001fda0003f05270 */
[----:B------:R-:W-:Y:S05]  /*0150*/  @P0 BRA `(.L_x_2) ;  /* 0x0000000000500947 */ /* 0x000fea0003800000 */
[----:B------:R-:W0:Y:S01]  /*0160*/  S2UR UR8, SR_CgaCtaId ;  /* 0x00000000000879c3 */ /* 0x000e220000008800 */
[----:B------:R-:W-:Y:S01]  /*0170*/  UMOV UR4, 0x400 ;  /* 0x0000040000047882 */ /* 0x000fe20000000000 */
[----:B------:R-:W-:Y:S01]  /*0180*/  UMOV UR5, 0x1 ;  /* 0x0000000100057882 */ /* 0x000fe20000000000 */
[----:B------:R-:W-:Y:S01]  /*0190*/  UMOV UR6, 0x4 ;  /* 0x0000000400067882 */ /* 0x000fe20000000000 */
[----:B------:R-:W-:Y:S01]  /*01a0*/  ELECT P0, URZ, PT ;  /* 0x00000000003f782f */ /* 0x000fe20003800000 */
[----:B------:R-:W-:-:S04]  /*01b0*/  UIADD3 UR6, -UR6, 0x100000, URZ ;  /* 0x0010000006067890 */ /* 0x000fc8000fffe13f */
[----:B------:R-:W-:Y:S02]  /*01c0*/  USHF.L.U32 UR7, UR6, 0xb, URZ ;  /* 0x0000000b06077899 */ /* 0x000fe4000800063f */
[----:B------:R-:W-:Y:S02]  /*01d0*/  USHF.L.U32 UR6, UR6, 0x1, URZ ;  /* 0x0000000106067899 */ /* 0x000fe4000800063f */
[----:B0-----:R-:W-:Y:S02]  /*01e0*/  ULEA UR8, UR8, UR4, 0x18 ;  /* 0x0000000408087291 */ /* 0x001fe4000f8ec03f */
[----:B------:R-:W-:-:S04]  /*01f0*/  UIADD3 UR4, -UR5, 0x100000, URZ ;  /* 0x0010000005047890 */ /* 0x000fc8000fffe13f */
[----:B------:R-:W-:Y:S02]  /*0200*/  USHF.L.U32 UR5, UR4, 0xb, URZ ;  /* 0x0000000b04057899 */ /* 0x000fe4000800063f */
[----:B------:R-:W-:Y:S01]  /*0210*/  USHF.L.U32 UR4, UR4, 0x1, URZ ;  /* 0x0000000104047899 */ /* 0x000fe2000800063f */
[----:B------:R-:W0:Y:S11]  /*0220*/  FENCE.VIEW.ASYNC.S ;  /* 0x00000000000073c6 */ /* 0x000e360000000000 */
[----:B0-----:R0:W1:Y:S01]  /*0230*/  SYNCS.EXCH.64 URZ, [UR8], UR4 ;  /* 0x00000004083f75b2 */ /* 0x0010620008000100 */
[----:B------:R0:W2:Y:S01]  /*0240*/  SYNCS.EXCH.64 URZ, [UR8+0x18], UR6 ;  /* 0x00001806083f75b2 */ /* 0x0000a20008000100 */
[----:B------:R0:W3:Y:S01]  /*0250*/  SYNCS.EXCH.64 URZ, [UR8+0x8], UR4 ;  /* 0x00000804083f75b2 */ /* 0x0000e20008000100 */
[----:B------:R0:W4:Y:S01]  /*0260*/  SYNCS.EXCH.64 URZ, [UR8+0x20], UR6 ;  /* 0x00002006083f75b2 */ /* 0x0001220008000100 */
[----:B------:R0:W0:Y:S01]  /*0270*/  SYNCS.EXCH.64 URZ, [UR8+0x10], UR4 ;  /* 0x00001004083f75b2 */ /* 0x0000220008000100 */
[----:B------:R0:W0:Y:S01]  /*0280*/  SYNCS.EXCH.64 URZ, [UR8+0x28], UR6 ;  /* 0x00002806083f75b2 */ /* 0x0000220008000100 */
[----:B------:R-:W-:Y:S01]  /*0290*/  NOP ;  /* 0x0000000000007918 */ /* 0x000fe20000000000 */
.L_x_2:
[----:B------:R-:W5:Y:S01]  /*02a0*/  SHFL.IDX PT, R0, R0, RZ, 0x1f ;  /* 0x00001fff00007589 */ /* 0x000f6200000e0000 */
[----:B------:R-:W-:Y:S01]  /*02b0*/  SHF.R.S32.HI R7, RZ, 0x1f, R18 ;  /* 0x0000001fff077819 */ /* 0x000fe20000011412 */
[----:B0-----:R-:W0:Y:S01]  /*02c0*/  S2UR UR8, SR_CTAID.X ;  /* 0x00000000000879c3 */ /* 0x001e220000002500 */
[----:B------:R-:W-:Y:S01]  /*02d0*/  ELECT P0, URZ, PT ;  /* 0x00000000003f782f */ /* 0x000fe20003800000 */
[----:B------:R-:W1:Y:S01]  /*02e0*/  S2R R4, SR_CTAID.Y ;  /* 0x0000000000047919 */ /* 0x000e620000002600 */
[----:B------:R-:W-:Y:S01]  /*02f0*/  LEA.HI R7, R7, R18, RZ, 0x7 ;  /* 0x0000001207077211 */ /* 0x000fe200078f38ff */
[----:B------:R-:W-:Y:S01]  /*0300*/  ULDC UR4, c[0x0][0x154] ;  /* 0x0000550000047ab9 */ /* 0x000fe20000000800 */
[----:B------:R-:W-:Y:S01]  /*0310*/  SHF.R.S32.HI R8, RZ, 0x1f, R3 ;  /* 0x0000001fff087819 */ /* 0x000fe20000011403 */
[----:B------:R-:W-:Y:S01]  /*0320*/  NOP ;  /* 0x0000000000007918 */ /* 0x000fe20000000000 */
[----:B------:R-:W-:Y:S01]  /*0330*/  LOP3.LUT R7, R7, 0xffffff80, RZ, 0xc0, !PT ;  /* 0xffffff8007077812 */ /* 0x000fe200078ec0ff */
[----:B------:R-:W2:Y:S01]  /*0340*/  LDC R12, c[0x0][0x140] ;  /* 0x00005000ff0c7b82 */ /* 0x000ea20000000800 */
[----:B------:R-:W-:Y:S01]  /*0350*/  LEA.HI R8, R8, R3, RZ, 0x2 ;  /* 0x0000000308087211 */ /* 0x000fe200078f10ff */
[----:B------:R-:W-:-:S02]  /*0360*/  NOP ;  /* 0x0000000000007918 */ /* 0x000fc40000000000 */
[----:B------:R-:W-:Y:S01]  /*0370*/  IMAD.IADD R6, R18, 0x1, -R7 ;  /* 0x0000000112067824 */ /* 0x000fe200078e0a07 */
[----:B------:R-:W-:-:S03]  /*0380*/  LOP3.LUT R8, R8, 0x3ffffffc, RZ, 0xc0, !PT ;  /* 0x3ffffffc08087812 */ /* 0x000fc600078ec0ff */
[----:B------:R-:W3:Y:S01]  /*0390*/  LDC R10, c[0x0][0x144] ;  /* 0x00005100ff0a7b82 */ /* 0x000ee20000000800 */
[----:B------:R-:W-:Y:S02]  /*03a0*/  SHF.R.S32.HI R7, RZ, 0x1f, R6 ;  /* 0x0000001fff077819 */ /* 0x000fe40000011406 */
[----:B------:R-:W-:Y:S02]  /*03b0*/  LOP3.LUT P2, RZ, R6, 0x7, RZ, 0xc0, !PT ;  /* 0x0000000706ff7812 */ /* 0x000fe4000784c0ff */
[----:B------:R-:W-:Y:S01]  /*03c0*/  LEA.HI R7, R7, R6, RZ, 0x3 ;  /* 0x0000000607077211 */ /* 0x000fe200078f18ff */
[----:B------:R-:W-:Y:S01]  /*03d0*/  VIADD R6, R5, 0xffffffff ;  /* 0xffffffff05067836 */ /* 0x000fe20000000000 */
[----:B-----5:R-:W-:Y:S02]  /*03e0*/  ISETP.NE.OR P0, PT, R0, RZ, !P0 ;  /* 0x000000ff0000720c */ /* 0x020fe40004705670 */
[--C-:B------:R-:W-:Y:S02]  /*03f0*/  SHF.R.S32.HI R0, RZ, 0x3, R7.reuse ;  /* 0x00000003ff007819 */ /* 0x100fe40000011407 */
[----:B------:R-:W-:-:S02]  /*0400*/  SHF.R.S32.HI R7, RZ, 0x1f, R7 ;  /* 0x0000001fff077819 */ /* 0x000fc40000011407 */
[----:B------:R-:W-:Y:S02]  /*0410*/  ISETP.GE.U32.AND P5, PT, R6, 0x2, PT ;  /* 0x000000020600780c */ /* 0x000fe40003fa6070 */
[----:B------:R-:W-:Y:S02]  /*0420*/  LEA.HI R7, R7, R0, RZ, 0x2 ;  /* 0x0000000007077211 */ /* 0x000fe400078f10ff */
[----:B--2---:R-:W-:Y:S02]  /*0430*/  ISETP.EQ.U32.AND P3, PT, R12, 0x1, PT ;  /* 0x000000010c00780c */ /* 0x004fe40003f62070 */
[----:B-1----:R-:W-:Y:S01]  /*0440*/  I2FP.F32.U32 R9, R4 ;  /* 0x0000000400097245 */ /* 0x002fe20000201000 */
[----:B------:R-:W-:Y:S01]  /*0450*/  VOTEU.ALL UP0, P0 ;  /* 0x00000000003f7886 */ /* 0x000fe20000000000 */
[----:B------:R-:W-:Y:S01]  /*0460*/  LOP3.LUT R7, R7, 0xfffffffc, RZ, 0xc0, !PT ;  /* 0xfffffffc07077812 */ /* 0x000fe200078ec0ff */
[----:B------:R-:W-:Y:S02]  /*0470*/  VOTEU.ALL UP1, P0 ;  /* 0x00000000003f7886 */ /* 0x000fe40000020000 */
[----:B------:R-:W-:Y:S01]  /*0480*/  FMUL R11, R9, UR4 ;  /* 0x00000004090b7c20 */ /* 0x000fe20008400000 */
[----:B------:R-:W-:Y:S01]  /*0490*/  IMAD.IADD R9, R3, 0x1, -R8 ;  /* 0x0000000103097824 */ /* 0x000fe200078e0a08 */
[----:B0-----:R-:W-:Y:S01]  /*04a0*/  I2FP.F32.U32 R8, UR8 ;  /* 0x0000000800087c45 */ /* 0x001fe20008201000 */
[----:B------:R-:W-:Y:S01]  /*04b0*/  IMAD.IADD R0, R0, 0x1, -R7 ;  /* 0x0000000100007824 */ /* 0x000fe200078e0a07 */
[----:B------:R-:W0:Y:S01]  /*04c0*/  @!UP0 S2UR UR7, SR_CgaCtaId ;  /* 0x00000000000789c3 */ /* 0x000e220000008800 */
[----:B------:R-:W-:Y:S01]  /*04d0*/  ULDC UR4, c[0x0][0x150] ;  /* 0x0000540000047ab9 */ /* 0x000fe20000000800 */
[----:B------:R-:W1:Y:S01]  /*04e0*/  F2I.U32.TRUNC.NTZ R11, R11 ;  /* 0x0000000b000b7305 */ /* 0x000e62000020f000 */
[----:B------:R-:W-:Y:S01]  /*04f0*/  FMUL R8, R8, UR4 ;  /* 0x0000000408087c20 */ /* 0x000fe20008400000 */
[----:B------:R-:W-:Y:S01]  /*0500*/  SHF.R.S32.HI R3, RZ, 0x1f, R2 ;  /* 0x0000001fff037819 */ /* 0x000fe20000011402 */
[----:B------:R-:W-:Y:S01]  /*0510*/  IMAD R9, R9, 0x4, R0 ;  /* 0x0000000409097824 */ /* 0x000fe200078e0200 */
[----:B------:R-:W-:Y:S01]  /*0520*/  UMOV UR4, 0x20 ;  /* 0x0000002000047882 */ /* 0x000fe20000000000 */
[----:B------:R-:W-:Y:S01]  /*0530*/  @!UP0 UMOV UR6, 0x400 ;  /* 0x0000040000068882 */ /* 0x000fe20000000000 */
[----:B------:R-:W2:Y:S01]  /*0540*/  LDC R7, c[0x0][0x148] ;  /* 0x00005200ff077b82 */ /* 0x000ea20000000800 */
[----:B------:R-:W-:Y:S01]  /*0550*/  LEA.HI R3, R3, R2, RZ, 0x2 ;  /* 0x0000000203037211 */ /* 0x000fe200078f10ff */
[----:B------:R-:W5:Y:S01]  /*0560*/  F2I.U32.TRUNC.NTZ R8, R8 ;  /* 0x0000000800087305 */ /* 0x000f62000020f000 */
[----:B------:R-:W-:Y:S01]  /*0570*/  IMAD.SHL.U32 R22, R9, 0x4, RZ ;  /* 0x0000000409167824 */ /* 0x000fe200078e00ff */
[----:B------:R-:W-:-:S04]  /*0580*/  @!UP0 UIADD3 UR4, -UR4, 0x100000, URZ ;  /* 0x0010000004048890 */ /* 0x000fc8000fffe13f */
[----:B------:R-:W-:Y:S02]  /*0590*/  @!UP0 USHF.L.U32 UR5, UR4, 0xb, URZ ;  /* 0x0000000b04058899 */ /* 0x000fe4000800063f */
[----:B------:R-:W-:Y:S01]  /*05a0*/  @!UP0 USHF.L.U32 UR4, UR4, 0x1, URZ ;  /* 0x0000000104048899 */ /* 0x000fe2000800063f */
[----:B------:R-:W-:Y:S02]  /*05b0*/  LOP3.LUT R3, R3, 0xfffffffc, RZ, 0xc0, !PT ;  /* 0xfffffffc03037812 */ /* 0x000fe400078ec0ff */
[----:B------:R-:W-:Y:S01]  /*05c0*/  LOP3.LUT R22, R9, 0xc, R22, 0x78, !PT ;  /* 0x0000000c09167812 */ /* 0x000fe200078e7816 */
[----:B-1----:R-:W-:Y:S02]  /*05d0*/  IMAD.MOV R21, RZ, RZ, -R11 ;  /* 0x000000ffff157224 */ /* 0x002fe400078e0a0b */
[----:B------:R-:W-:Y:S01]  /*05e0*/  IMAD.IADD R0, R2, 0x1, -R3 ;  /* 0x0000000102007824 */ /* 0x000fe200078e0a03 */
[----:B0-----:R-:W-:Y:S01]  /*05f0*/  @!UP0 ULEA UR6, UR7, UR6, 0x18 ;  /* 0x0000000607068291 */ /* 0x001fe2000f8ec03f */
[----:B-----5:R-:W-:-:S03]  /*0600*/  IMAD.MOV R3, RZ, RZ, -R8 ;  /* 0x000000ffff037224 */ /* 0x020fc600078e0a08 */
[----:B------:R-:W-:Y:S01]  /*0610*/  ISETP.NE.AND P1, PT, R0, 0x3, PT ;  /* 0x000000030000780c */ /* 0x000fe20003f25270 */
[----:B------:R-:W-:Y:S01]  /*0620*/  VOTEU.ALL UP0, P0 ;  /* 0x00000000003f7886 */ /* 0x000fe20000000000 */
[----:B------:R-:W-:Y:S01]  /*0630*/  ISETP.LT.U32.AND P0, PT, R22, 0x2, !P2 ;  /* 0x000000021600780c */ /* 0x000fe20005701070 */
[----:B---3--:R-:W-:Y:S01]  /*0640*/  IMAD R3, R10, R3, UR8 ;  /* 0x000000080a037e24 */ /* 0x008fe2000f8e0203 */
[----:B------:R-:W-:Y:S01]  /*0650*/  ISETP.EQ.OR P1, PT, R0, RZ, !P1 ;  /* 0x000000ff0000720c */ /* 0x000fe20004f22670 */
[----:B--2---:R-:W-:Y:S01]  /*0660*/  IMAD R9, R7, R21, R4 ;  /* 0x0000001507097224 */ /* 0x004fe200078e0204 */
[C---:B------:R-:W-:Y:S02]  /*0670*/  ISETP.NE.AND P2, PT, R5.reuse, RZ, PT ;  /* 0x000000ff0500720c */ /* 0x040fe40003f45270 */
[----:B------:R-:W-:Y:S01]  /*0680*/  ISETP.EQ.AND P1, PT, R5, RZ, P1 ;  /* 0x000000ff0500720c */ /* 0x000fe20000f22270 */
[----:B------:R-:W0:Y:S02]  /*0690*/  FENCE.VIEW.ASYNC.S ;  /* 0x00000000000073c6 */ /* 0x000e240000000000 */
[----:B0-----:R0:W1:Y:S01]  /*06a0*/  @!UP0 SYNCS.EXCH.64 URZ, [UR6+0x40], UR4 ;  /* 0x00004004063f85b2 */ /* 0x0010620008000100 */
[----:B------:R-:W-:-:S02]  /*06b0*/  ISETP.NE.AND P4, PT, R9, R22, PT ;  /* 0x000000160900720c */ /* 0x000fc40003f85270 */
[----:B------:R-:W-:Y:S02]  /*06c0*/  SEL R19, RZ, 0x1, !P1 ;  /* 0x00000001ff137807 */ /* 0x000fe40004800000 */
[----:B------:R-:W-:Y:S02]  /*06d0*/  ISETP.EQ.OR P4, PT, R3, RZ, !P4 ;  /* 0x000000ff0300720c */ /* 0x000fe40006782670 */
[----:B------:R-:W-:Y:S02]  /*06e0*/  SEL R19, R19, 0x2, P5 ;  /* 0x0000000213137807 */ /* 0x000fe40002800000 */
[----:B------:R-:W-:-:S04]  /*06f0*/  PLOP3.LUT P0, PT, P0, P4, PT, 0x80, 0x0 ;  /* 0x000000000000781c */ /* 0x000fc80000709070 */
[----:B------:R-:W-:Y:S01]  /*0700*/  P2R R58, PR, RZ, 0x1 ;  /* 0x00000001ff3a7803 */ /* 0x000fe20000000000 */
[----:B------:R0:W2:Y:S01]  /*0710*/  @!UP1 SYNCS.EXCH.64 URZ, [UR6+0x48], UR4 ;  /* 0x00004804063f95b2 */ /* 0x0000a20008000100 */
[----:B------:R-:W-:Y:S01]  /*0720*/  NOP ;  /* 0x0000000000007918 */ /* 0x000fe20000000000 */
[----:B------:R-:W-:Y:S06]  /*0730*/  @!P3 BRA `(.L_x_3) ;  /* 0x000000000008b947 */ /* 0x000fec0003800000 */
[----:B-12-4-:R-:W-:Y:S01]  /*0740*/  UCGABAR_ARV ;  /* 0x00000000000079c7 */ /* 0x016fe20008000000 */
[----:B------:R-:W-:Y:S05]  /*0750*/  BRA `(.L_x_4) ;  /* 0x0000000000047947 */ /* 0x000fea0003800000 */
.L_x_3:
[----:B-12-4-:R-:W-:Y:S01]  /*0760*/  NOP ;  /* 0x0000000000007918 */ /* 0x016fe20000000000 */
.L_x_4:
[----:B------:R-:W1:Y:S01]  /*0770*/  LDC R2, c[0x0][0x65c] ;  /* 0x00019700ff027b82 */ /* 0x000e620000000800 */
[----:B------:R-:W-:Y:S02]  /*0780*/  IMAD.U32 R8, RZ, RZ, UR8 ;  /* 0x00000008ff087e24 */ /* 0x000fe4000f8e00ff */
[----:B------:R-:W-:Y:S01]  /*0790*/  IMAD.MOV.U32 R9, RZ, RZ, RZ ;  /* 0x000000ffff097224 */ /* 0x000fe200078e00ff */
[----:B-1----:R-:W-:-:S04]  /*07a0*/  ISETP.NE.AND P1, PT, R2, 0x1, PT ;  /* 0x000000010200780c */ /* 0x002fc80003f25270 */
[----:B------:R-:W-:-:S09]  /*07b0*/  P2R R5, PR, RZ, 0x2 ;  /* 0x00000002ff057803 */ /* 0x000fd20000000000 */
[----:B------:R-:W1:Y:S01]  /*07c0*/  @P1 LDC R17, c[0x0][0x10] ;  /* 0x00000400ff111b82 */ /* 0x000e620000000800 */
[----:B------:R-:W-:Y:S02]  /*07d0*/  @P1 IMAD.MOV.U32 R5, RZ, RZ, RZ ;  /* 0x000000ffff051224 */ /* 0x000fe400078e00ff */
[----:B------:R-:W-:-:S05]  /*07e0*/  @P1 IMAD.MOV.U32 R13, RZ, RZ, RZ ;  /* 0x000000ffff0d1224 */ /* 0x000fca00078e00ff */
[----:B------:R-:W2:Y:S01]  /*07f0*/  @!P1 LDC R11, c[0x0][0xc] ;  /* 0x00000300ff0b9b82 */ /* 0x000ea20000000800 */
[----:B-1----:R-:W-:-:S04]  /*0800*/  @P1 IMAD.WIDE.U32 R16, R17, UR8, R4 ;  /* 0x0000000811101c25 */ /* 0x002fc8000f8e0004 */
[----:B------:R-:W-:Y:S02]  /*0810*/  @P1 IMAD.IADD R17, R17, 0x1, R13 ;  /* 0x0000000111111824 */ /* 0x000fe400078e020d */
[----:B--2---:R-:W-:-:S04]  /*0820*/  @!P1 IMAD.WIDE.U32 R8, R4, R11, R8 ;  /* 0x0000000b04089225 */ /* 0x004fc800078e0008 */
[----:B------:R-:W-:Y:S02]  /*0830*/  @!P1 IMAD.MOV.U32 R16, RZ, RZ, R8 ;  /* 0x000000ffff109224 */ /* 0x000fe400078e0008 */
[----:B------:R-:W-:Y:S01]  /*0840*/  @!P1 IMAD.MOV.U32 R17, RZ, RZ, R9 ;  /* 0x000000ffff119224 */ /* 0x000fe200078e0009 */
[----:B------:R-:W-:Y:S06]  /*0850*/  @!P3 BRA `(.L_x_5) ;  /* 0x00000000000cb947 */ /* 0x000fec0003800000 */
[----:B------:R-:W-:Y:S01]  /*0860*/  UCGABAR_WAIT ;  /* 0x0000000000007dc7 */ /* 0x000fe20008000000 */
[----:B------:R-:W-:Y:S01]  /*0870*/  CCTL.IVALL ;  /* 0x00000000ff00798f */ /* 0x000fe20002000000 */
[----:B------:R-:W-:Y:S05]  /*0880*/  BRA `(.L_x_6) ;  /* 0x0000000000047947 */ /* 0x000fea0003800000 */
.L_x_5:
[----:B------:R-:W-:Y:S06]  /*0890*/  BAR.SYNC.DEFER_BLOCKING 0x0 ;  /* 0x0000000000007b1d */ /* 0x000fec0000010000 */
.L_x_6:
[----:B------:R-:W-:Y:S05]  /*08a0*/  @!P2 BRA `(.L_x_7) ;  /* 0x0000003c00f8a947 */ /* 0x000fea0003800000 */
[----:B------:R-:W-:-:S13]  /*08b0*/  ISETP.GT.U32.AND P0, PT, R6, 0x1, PT ;  /* 0x000000010600780c */ /* 0x000fda0003f04070 */
[----:B0-----:R-:W-:Y:S05]  /*08c0*/  @P0 EXIT ;  /* 0x000000000000094d */ /* 0x001fea0003800000 */
[----:B------:R-:W-:Y:S01]  /*08d0*/  ULDC.64 UR4, c[0x0][0x650] ;  /* 0x0001940000047ab9 */ /* 0x000fe20000000a00 */
[----:B------:R-:W-:Y:S01]  /*08e0*/  PRMT R0, RZ, 0x7610, R0 ;  /* 0x00007610ff007816 */ /* 0x000fe20000000000 */
[----:B------:R-:W-:Y:S01]  /*08f0*/  IMAD.MOV.U32 R60, RZ, RZ, -0x1 ;  /* 0xffffffffff3c7424 */ /* 0x000fe200078e00ff */
[----:B------:R-:W-:Y:S01]  /*0900*/  ISETP.GE.U32.AND P0, PT, R16, UR4, PT ;  /* 0x0000000410007c0c */ /* 0x000fe2000bf06070 */
[----:B------:R-:W-:Y:S02]  /*0910*/  IMAD.MOV.U32 R61, RZ, RZ, -0x1 ;  /* 0xffffffffff3d7424 */ /* 0x000fe400078e00ff */
[----:B------:R-:W-:Y:S01]  /*0920*/  IMAD.MOV.U32 R57, RZ, RZ, -0x1 ;  /* 0xffffffffff397424 */ /* 0x000fe200078e00ff */
[----:B------:R-:W-:-:S13]  /*0930*/  ISETP.GE.U32.AND.EX P0, PT, R17, UR5, PT, P0 ;  /* 0x0000000511007c0c */ /* 0x000fda000bf06100 */
[----:B------:R-:W-:Y:S05]  /*0940*/  @P0 BRA `(.L_x_8) ;  /* 0x0000000400280947 */ /* 0x000fea0003800000 */
[----:B------:R-:W0:Y:S01]  /*0950*/  LDC.64 R24, c[0x0][0x628] ;  /* 0x00018a00ff187b82 */ /* 0x000e220000000a00 */
[----:B------:R-:W-:Y:S02]  /*0960*/  IMAD.MOV.U32 R8, RZ, RZ, R16 ;  /* 0x000000ffff087224 */ /* 0x000fe400078e0010 */
[----:B------:R-:W-:-:S05]  /*0970*/  IMAD.MOV.U32 R9, RZ, RZ, R17 ;  /* 0x000000ffff097224 */ /* 0x000fca00078e0011 */
[----:B------:R-:W1:Y:S08]  /*0980*/  LDC R0, c[0x0][0x630] ;  /* 0x00018c00ff007b82 */ /* 0x000e700000000800 */
[----:B------:R-:W2:Y:S01]  /*0990*/  LDC.64 R26, c[0x0][0x620] ;  /* 0x00018800ff1a7b82 */ /* 0x000ea20000000a00 */
[----:B0-----:R-:W-:-:S04]  /*09a0*/  ISETP.NE.U32.AND P0, PT, R24, RZ, PT ;  /* 0x000000ff1800720c */ /* 0x001fc80003f05070 */
[----:B------:R-:W-:-:S13]  /*09b0*/  ISETP.NE.AND.EX P0, PT, R25, RZ, PT, P0 ;  /* 0x000000ff1900720c */ /* 0x000fda0003f05300 */
[----:B-12---:R-:W-:Y:S05]  /*09c0*/  @!P0 BRA `(.L_x_9) ;  /* 0x0000000000288947 */ /* 0x006fea0003800000 */
[----:B------:R-:W0:Y:S02]  /*09d0*/  LDC R13, c[0x0][0x634] ;  /* 0x00018d00ff0d7b82 */ /* 0x000e240000000800 */
[----:B0-----:R-:W-:-:S05]  /*09e0*/  IADD3 R13, P0, R16, R13, RZ ;  /* 0x0000000d100d7210 */ /* 0x001fca0007f1e0ff */
[----:B------:R-:W-:-:S04]  /*09f0*/  IMAD.X R15, RZ, RZ, R17, P0 ;  /* 0x000000ffff0f7224 */ /* 0x000fc800000e0611 */
[----:B------:R-:W-:-:S04]  /*0a00*/  IMAD.WIDE.U32 R8, R15, R24, RZ ;  /* 0x000000180f087225 */ /* 0x000fc800078e00ff */
[----:B------:R-:W-:-:S04]  /*0a10*/  IMAD.WIDE.U32 R10, P0, R13, R25, R8 ;  /* 0x000000190d0a7225 */ /* 0x000fc80007800008 */
[----:B------:R-:W-:-:S04]  /*0a20*/  IMAD.WIDE.U32 R8, R13, R24, RZ ;  /* 0x000000180d087225 */ /* 0x000fc800078e00ff */
[----:B------:R-:W-:Y:S01]  /*0a30*/  IMAD.X R13, RZ, RZ, RZ, P0 ;  /* 0x000000ffff0d7224 */ /* 0x000fe200000e06ff */
[----:B------:R-:W-:Y:S01]  /*0a40*/  IADD3 RZ, P0, R9, R10, RZ ;  /* 0x0000000a09ff7210 */ /* 0x000fe20007f1e0ff */
[----:B------:R-:W-:-:S04]  /*0a50*/  IMAD.MOV.U32 R12, RZ, RZ, R11 ;  /* 0x000000ffff0c7224 */ /* 0x000fc800078e000b */
[----:B------:R-:W-:-:S08]  /*0a60*/  IMAD.WIDE.U32.X R8, R15, R25, R12, P0 ;  /* 0x000000190f087225 */ /* 0x000fd000000e040c */
.L_x_9:
[----:B------:R-:W0:Y:S01]  /*0a70*/  LDC.64 R24, c[0x0][0x640] ;  /* 0x00019000ff187b82 */ /* 0x000e220000000a00 */
[-CC-:B------:R-:W-:Y:S01]  /*0a80*/  SHF.R.U64 R57, R8, R0.reuse, R9.reuse ;  /* 0x0000000008397219 */ /* 0x180fe20000001209 */
[----:B------:R-:W-:Y:S01]  /*0a90*/  IMAD R28, R7, R21, R4 ;  /* 0x00000015071c7224 */ /* 0x000fe200078e0204 */
[----:B------:R-:W-:Y:S01]  /*0aa0*/  SHF.R.U32.HI R0, RZ, R0, R9 ;  /* 0x00000000ff007219 */ /* 0x000fe20000011609 */
[----:B------:R-:W-:Y:S01]  /*0ab0*/  IMAD.MOV.U32 R21, RZ, RZ, 0x1 ;  /* 0x00000001ff157424 */ /* 0x000fe200078e00ff */
[----:B------:R-:W-:-:S03]  /*0ac0*/  IADD3 R5, P0, RZ, -R57, RZ ;  /* 0x80000039ff057210 */ /* 0x000fc60007f1e0ff */
[----:B------:R-:W1:Y:S02]  /*0ad0*/  LDC R6, c[0x0][0x618] ;  /* 0x00018600ff067b82 */ /* 0x000e640000000800 */
[----:B------:R-:W-:-:S04]  /*0ae0*/  IMAD.X R9, RZ, RZ, ~R0, P0 ;  /* 0x000000ffff097224 */ /* 0x000fc800000e0e00 */
[-C--:B------:R-:W-:Y:S02]  /*0af0*/  IMAD R0, R9, R26.reuse, RZ ;  /* 0x0000001a09007224 */ /* 0x080fe400078e02ff */
[----:B------:R-:W2:Y:S01]  /*0b00*/  LDC R11, c[0x0][0x608] ;  /* 0x00018200ff0b7b82 */ /* 0x000ea20000000800 */
[----:B------:R-:W-:-:S04]  /*0b10*/  IMAD.WIDE.U32 R8, R5, R26, R16 ;  /* 0x0000001a05087225 */ /* 0x000fc800078e0010 */
[----:B------:R-:W-:-:S03]  /*0b20*/  IMAD R5, R5, R27, R0 ;  /* 0x0000001b05057224 */ /* 0x000fc600078e0200 */
[----:B------:R-:W3:Y:S01]  /*0b30*/  LDC R12, c[0x0][0x658] ;  /* 0x00019600ff0c7b82 */ /* 0x000ee20000000800 */
[----:B0-----:R-:W-:Y:S01]  /*0b40*/  ISETP.NE.U32.AND P0, PT, R24, RZ, PT ;  /* 0x000000ff1800720c */ /* 0x001fe20003f05070 */
[----:B------:R-:W-:Y:S02]  /*0b50*/  IMAD.IADD R5, R9, 0x1, R5 ;  /* 0x0000000109057824 */ /* 0x000fe400078e0205 */
[----:B------:R-:W-:Y:S01]  /*0b60*/  IMAD.MOV.U32 R9, RZ, RZ, -0x1 ;  /* 0xffffffffff097424 */ /* 0x000fe200078e00ff */
[----:B------:R-:W-:-:S03]  /*0b70*/  ISETP.NE.AND.EX P0, PT, R25, RZ, PT, P0 ;  /* 0x000000ff1900720c */ /* 0x000fc60003f05300 */
[----:B------:R-:W0:Y:S01]  /*0b80*/  LDC R15, c[0x0][0x600] ;  /* 0x00018000ff0f7b82 */ /* 0x000e220000000800 */
[-CC-:B-1----:R-:W-:Y:S02]  /*0b90*/  SHF.R.U64 R13, R8, R6.reuse, R5.reuse ;  /* 0x00000006080d7219 */ /* 0x182fe40000001205 */
[----:B------:R-:W-:-:S05]  /*0ba0*/  SHF.R.U32.HI R0, RZ, R6, R5 ;  /* 0x00000006ff007219 */ /* 0x000fca0000011605 */
[----:B------:R-:W1:Y:S01]  /*0bb0*/  LDC R14, c[0x0][0x648] ;  /* 0x00019200ff0e7b82 */ /* 0x000e620000000800 */
[-CC-:B--2---:R-:W-:Y:S02]  /*0bc0*/  SHF.R.U64 R27, R13, R11.reuse, R0.reuse ;  /* 0x0000000b0d1b7219 */ /* 0x184fe40000001200 */
[----:B------:R-:W-:-:S05]  /*0bd0*/  SHF.R.U32.HI R5, RZ, R11, R0 ;  /* 0x0000000bff057219 */ /* 0x000fca0000011600 */
[----:B------:R-:W2:Y:S01]  /*0be0*/  LDC R20, c[0x0][0x638] ;  /* 0x00018e00ff147b82 */ /* 0x000ea20000000800 */
[-CC-:B---3--:R-:W-:Y:S02]  /*0bf0*/  SHF.R.U64 R26, R27, R12.reuse, R5.reuse ;  /* 0x0000000c1b1a7219 */ /* 0x188fe40000001205 */
[-C--:B------:R-:W-:Y:S02]  /*0c00*/  SHF.L.U32 R0, R9, R12.reuse, RZ ;  /* 0x0000000c09007219 */ /* 0x080fe400000006ff */
[----:B------:R-:W-:Y:S01]  /*0c10*/  SHF.R.U32.HI R5, RZ, R12, R5 ;  /* 0x0000000cff057219 */ /* 0x000fe20000011605 */
[----:B------:R-:W-:Y:S01]  /*0c20*/  IMAD.MOV.U32 R4, RZ, RZ, R26 ;  /* 0x000000ffff047224 */ /* 0x000fe200078e001a */
[----:B------:R-:W-:Y:S01]  /*0c30*/  LOP3.LUT R10, RZ, R0, RZ, 0x33, !PT ;  /* 0x00000000ff0a7212 */ /* 0x000fe200078e33ff */
[----:B------:R-:W3:Y:S01]  /*0c40*/  LDC R23, c[0x0][0x610] ;  /* 0x00018400ff177b82 */ /* 0x000ee20000000800 */
[----:B------:R-:W-:Y:S05]  /*0c50*/  @!P0 BRA `(.L_x_10) ;  /* 0x0000000000288947 */ /* 0x000fea0003800000 */
[----:B------:R-:W4:Y:S02]  /*0c60*/  LDC R9, c[0x0][0x64c] ;  /* 0x00019300ff097b82 */ /* 0x000f240000000800 */
[----:B----4-:R-:W-:-:S05]  /*0c70*/  IADD3 R9, P0, R26, R9, RZ ;  /* 0x000000091a097210 */ /* 0x010fca0007f1e0ff */
        /* <DEDUP_REMOVED lines=8> */
.L_x_10:
[----:B-1----:R-:W-:Y:S01]  /*0d00*/  SHF.R.U64 R4, R4, R14, R5 ;  /* 0x0000000e04047219 */ /* 0x002fe20000001205 */
[----:B0-----:R-:W-:Y:S01]  /*0d10*/  VIADD R6, R15, 0xffffffff ;  /* 0xffffffff0f067836 */ /* 0x001fe20000000000 */
[----:B------:R-:W-:Y:S02]  /*0d20*/  SHF.L.U32 R0, R21, R12, RZ ;  /* 0x0000000c15007219 */ /* 0x000fe400000006ff */
[----:B------:R-:W-:Y:S01]  /*0d30*/  LOP3.LUT R5, R27, R10, RZ, 0xc0, !PT ;  /* 0x0000000a1b057212 */ /* 0x000fe200078ec0ff */
[----:B------:R-:W-:Y:S01]  /*0d40*/  IMAD.MOV R7, RZ, RZ, -R4 ;  /* 0x000000ffff077224 */ /* 0x000fe200078e0a04 */
[----:B------:R-:W-:Y:S02]  /*0d50*/  SEL R3, R3, R28, !P1 ;  /* 0x0000001c03037207 */ /* 0x000fe40004800000 */
[----:B------:R-:W-:Y:S01]  /*0d60*/  LOP3.LUT R6, R13, R6, RZ, 0xc0, !PT ;  /* 0x000000060d067212 */ /* 0x000fe200078ec0ff */
[----:B------:R-:W-:Y:S02]  /*0d70*/  IMAD R4, R0, R4, R5 ;  /* 0x0000000400047224 */ /* 0x000fe400078e0205 */
[----:B--2---:R-:W-:-:S02]  /*0d80*/  IMAD R0, R7, R20, R26 ;  /* 0x0000001407007224 */ /* 0x004fc400078e021a */
[----:B---3--:R-:W-:Y:S02]  /*0d90*/  IMAD R3, R4, R23, R3 ;  /* 0x0000001704037224 */ /* 0x008fe400078e0203 */
[----:B------:R-:W-:Y:S02]  /*0da0*/  IMAD R60, R0, R15, R6 ;  /* 0x0000000f003c7224 */ /* 0x000fe400078e0206 */
[----:B------:R-:W-:-:S03]  /*0db0*/  IMAD.MOV.U32 R4, RZ, RZ, 0x1 ;  /* 0x00000001ff047424 */ /* 0x000fc600078e00ff */
[----:B------:R-:W-:Y:S02]  /*0dc0*/  SEL R61, R60, R3, !P1 ;  /* 0x000000033c3d7207 */ /* 0x000fe40004800000 */
[----:B------:R-:W-:Y:S02]  /*0dd0*/  PRMT R0, R4, 0x7610, R0 ;  /* 0x0000761004007816 */ /* 0x000fe40000000000 */
[----:B------:R-:W-:-:S07]  /*0de0*/  SEL R60, R3, R60, !P1 ;  /* 0x0000003c033c7207 */ /* 0x000fce0004800000 */
.L_x_8:
[----:B------:R-:W-:-:S08]  /*0df0*/  NOP ;  /* 0x0000000000007918 */ /* 0x000fd00000000000 */
[----:B------:R-:W0:Y:S02]  /*0e00*/  USETMAXREG.TRY_ALLOC.CTAPOOL UP0, 0xe8 ;  /* 0x000000e8000079c8 */ /* 0x000e240008000600 */
[----:B0-----:R-:W-:-:S13]  /*0e10*/  PLOP3.LUT P0, PT, PT, PT, UP0, 0x80, 0x0 ;  /* 0x000000000000781c */ /* 0x001fda0003f0f008 */
[----:B------:R-:W-:Y:S05]  /*0e20*/  @!P0 BRA `(.L_x_8) ;  /* 0xfffffffc00f08947 */ /* 0x000fea000383ffff */
[----:B------:R-:W-:Y:S01]  /*0e30*/  ULDC.64 UR4, c[0x0][0x598] ;  /* 0x0001660000047ab9 */ /* 0x000fe20000000a00 */
[----:B------:R-:W-:Y:S01]  /*0e40*/  ULDC.64 UR36, c[0x0][0x208] ;  /* 0x0000820000247ab9 */ /* 0x000fe20000000a00 */
[----:B------:R-:W-:-:S04]  /*0e50*/  ISETP.NE.U32.AND P0, PT, RZ, UR4, PT ;  /* 0x00000004ff007c0c */ /* 0x000fc8000bf05070 */
[----:B------:R-:W-:-:S13]  /*0e60*/  ISETP.NE.AND.EX P0, PT, RZ, UR5, PT, P0 ;  /* 0x00000005ff007c0c */ /* 0x000fda000bf05300 */
[----:B------:R-:W-:Y:S05]  /*0e70*/  @!P0 BRA `(.L_x_11) ;  /* 0x00000000001c8947 */ /* 0x000fea0003800000 */
[----:B------:R-:W0:Y:S02]  /*0e80*/  LDC.64 R4, c[0x0][0x598] ;  /* 0x00016600ff047b82 */ /* 0x000e240000000a00 */
[----:B0-----:R-:W2:Y:S02]  /*0e90*/  LDG.E.64 R4, desc[UR36][R4.64] ;  /* 0x0000002404047981 */ /* 0x001ea4000c1e1b00 */
[----:B--2---:R-:W-:-:S04]  /*0ea0*/  ISETP.NE.U32.AND P0, PT, R4, RZ, PT ;  /* 0x000000ff0400720c */ /* 0x004fc80003f05070 */
[----:B------:R-:W-:-:S13]  /*0eb0*/  ISETP.NE.AND.EX P0, PT, R5, RZ, PT, P0 ;  /* 0x000000ff0500720c */ /* 0x000fda0003f05300 */
[----:B------:R-:W-:Y:S05]  /*0ec0*/  @!P0 BRA `(.L_x_11) ;  /* 0x0000000000088947 */ /* 0x000fea0003800000 */
[----:B------:R0:W5:Y:S01]  /*0ed0*/  LD.E R23, desc[UR36][R4.64] ;  /* 0x0000002404177980 */ /* 0x000162000c101900 */
[----:B------:R-:W-:Y:S05]  /*0ee0*/  BRA `(.L_x_12) ;  /* 0x0000000000247947 */ /* 0x000fea0003800000 */
.L_x_11:
[----:B------:R-:W-:Y:S02]  /*0ef0*/  ULDC.64 UR4, c[0x0][0x588] ;  /* 0x0001620000047ab9 */ /* 0x000fe40000000a00 */
[----:B------:R-:W-:-:S04]  /*0f00*/  ISETP.NE.U32.AND P0, PT, RZ, UR4, PT ;  /* 0x00000004ff007c0c */ /* 0x000fc8000bf05070 */
[----:B------:R-:W-:-:S13]  /*0f10*/  ISETP.NE.AND.EX P0, PT, RZ, UR5, PT, P0 ;  /* 0x00000005ff007c0c */ /* 0x000fda000bf05300 */
[----:B------:R-:W-:Y:S05]  /*0f20*/  @!P0 BRA `(.L_x_13) ;  /* 0x00000000000c8947 */ /* 0x000fea0003800000 */
[----:B------:R-:W0:Y:S02]  /*0f30*/  LDC.64 R4, c[0x0][0x588] ;  /* 0x00016200ff047b82 */ /* 0x000e240000000a00 */
[----:B0-----:R1:W5:Y:S01]  /*0f40*/  LDG.E R23, desc[UR36][R4.64] ;  /* 0x0000002404177981 */ /* 0x001362000c1e1900 */
[----:B------:R-:W-:Y:S05]  /*0f50*/  BRA `(.L_x_12) ;  /* 0x0000000000087947 */ /* 0x000fea0003800000 */
.L_x_13:
[----:B------:R-:W-:Y:S02]  /*0f60*/  ULDC UR4, c[0x0][0x580] ;  /* 0x0001600000047ab9 */ /* 0x000fe40000000800 */
[----:B------:R-:W-:-:S07]  /*0f70*/  IMAD.U32 R23, RZ, RZ, UR4 ;  /* 0x00000004ff177e24 */ /* 0x000fce000f8e00ff */
.L_x_12:
[----:B------:R-:W-:Y:S02]  /*0f80*/  ULDC.64 UR4, c[0x0][0x5a0] ;  /* 0x0001680000047ab9 */ /* 0x000fe40000000a00 */
[----:B------:R-:W-:-:S04]  /*0f90*/  ISETP.NE.U32.AND P0, PT, RZ, UR4, PT ;  /* 0x00000004ff007c0c */ /* 0x000fc8000bf05070 */
[----:B------:R-:W-:-:S13]  /*0fa0*/  ISETP.NE.AND.EX P0, PT, RZ, UR5, PT, P0 ;  /* 0x00000005ff007c0c */ /* 0x000fda000bf05300 */
[----:B------:R-:W-:Y:S05]  /*0fb0*/  @!P0 BRA `(.L_x_14) ;  /* 0x00000000001c8947 */ /* 0x000fea0003800000 */
[----:B01----:R-:W0:Y:S02]  /*0fc0*/  LDC.64 R4, c[0x0][0x5a0] ;  /* 0x00016800ff047b82 */ /* 0x003e240000000a00 */
[----:B0-----:R-:W2:Y:S02]  /*0fd0*/  LDG.E.64 R4, desc[UR36][R4.64] ;  /* 0x0000002404047981 */ /* 0x001ea4000c1e1b00 */
[----:B--2---:R-:W-:-:S04]  /*0fe0*/  ISETP.NE.U32.AND P0, PT, R4, RZ, PT ;  /* 0x000000ff0400720c */ /* 0x004fc80003f05070 */
[----:B------:R-:W-:-:S13]  /*0ff0*/  ISETP.NE.AND.EX P0, PT, R5, RZ, PT, P0 ;  /* 0x000000ff0500720c */ /* 0x000fda0003f05300 */
[----:B------:R-:W-:Y:S05]  /*1000*/  @!P0 BRA `(.L_x_14) ;  /* 0x0000000000088947 */ /* 0x000fea0003800000 */
[----:B------:R0:W5:Y:S01]  /*1010*/  LD.E R56, desc[UR36][R4.64] ;  /* 0x0000002404387980 */ /* 0x000162000c101900 */
[----:B------:R-:W-:Y:S05]  /*1020*/  BRA `(.L_x_15) ;  /* 0x0000000000247947 */ /* 0x000fea0003800000 */
.L_x_14:
[----:B------:R-:W-:Y:S02]  /*1030*/  ULDC.64 UR4, c[0x0][0x590] ;  /* 0x0001640000047ab9 */ /* 0x000fe40000000a00 */
[----:B------:R-:W-:-:S04]  /*1040*/  ISETP.NE.U32.AND P0, PT, RZ, UR4, PT ;  /* 0x00000004ff007c0c */ /* 0x000fc8000bf05070 */
[----:B------:R-:W-:-:S13]  /*1050*/  ISETP.NE.AND.EX P0, PT, RZ, UR5, PT, P0 ;  /* 0x00000005ff007c0c */ /* 0x000fda000bf05300 */
[----:B------:R-:W-:Y:S05]  /*1060*/  @!P0 BRA `(.L_x_16) ;  /* 0x00000000000c8947 */ /* 0x000fea0003800000 */
[----:B01----:R-:W0:Y:S02]  /*1070*/  LDC.64 R4, c[0x0][0x590] ;  /* 0x00016400ff047b82 */ /* 0x003e240000000a00 */
[----:B0-----:R1:W5:Y:S01]  /*1080*/  LDG.E R56, desc[UR36][R4.64] ;  /* 0x0000002404387981 */ /* 0x001362000c1e1900 */
[----:B------:R-:W-:Y:S05]  /*1090*/  BRA `(.L_x_15) ;  /* 0x0000000000087947 */ /* 0x000fea0003800000 */
.L_x_16:
[----:B------:R-:W-:Y:S02]  /*10a0*/  ULDC UR4, c[0x0][0x584] ;  /* 0x0001610000047ab9 */ /* 0x000fe40000000800 */
[----:B------:R-:W-:-:S07]  /*10b0*/  IMAD.U32 R56, RZ, RZ, UR4 ;  /* 0x00000004ff387e24 */ /* 0x000fce000f8e00ff */
.L_x_15:
[----:B------:R-:W-:-:S13]  /*10c0*/  LOP3.LUT P0, RZ, R0, 0xff, RZ, 0xc0, !PT ;  /* 0x000000ff00ff7812 */ /* 0x000fda000780c0ff */
[----:B------:R-:W-:Y:S05]  /*10d0*/  @!P0 EXIT ;  /* 0x000000000000894d */ /* 0x000fea0003800000 */
[----:B------:R-:W-:Y:S01]  /*10e0*/  ULDC UR4, c[0x0][0x28c] ;  /* 0x0000a30000047ab9 */ /* 0x000fe20000000800 */
[----:B------:R-:W-:Y:S01]  /*10f0*/  LOP3.LUT R59, R19, 0x1, RZ, 0xfc, !PT ;  /* 0x00000001133b7812 */ /* 0x000fe200078efcff */
[----:B------:R-:W-:Y:S01]  /*1100*/  UIADD3 UR4, UR4, 0x1f, URZ ;  /* 0x0000001f04047890 */ /* 0x000fe2000fffe03f */
[----:B------:R-:W-:Y:S01]  /*1110*/  UMOV UR38, URZ ;  /* 0x0000003f00267c82 */ /* 0x000fe20008000000 */
[----:B------:R-:W-:Y:S02]  /*1120*/  UMOV UR39, URZ ;  /* 0x0000003f00277c82 */ /* 0x000fe40008000000 */
[----:B------:R-:W-:-:S04]  /*1130*/  USHF.R.S32.HI UR5, URZ, 0x1f, UR4 ;  /* 0x0000001f3f057899 */ /* 0x000fc80008011404 */
[----:B------:R-:W-:-:S04]  /*1140*/  ULEA.HI UR5, UR5, UR4, URZ, 0x5 ;  /* 0x0000000405057291 */ /* 0x000fc8000f8f283f */
[----:B------:R-:W-:-:S12]  /*1150*/  USHF.R.S32.HI UR40, URZ, 0x5, UR5 ;  /* 0x000000053f287899 */ /* 0x000fd80008011405 */
.L_x_100:
[----:B------:R-:W-:Y:S01]  /*1160*/  LOP3.LUT R0, R18, 0x80, RZ, 0xc0, !PT ;  /* 0x0000008012007812 */ /* 0x000fe200078ec0ff */
[----:B------:R-:W2:Y:S01]  /*1170*/  S2UR UR7, SR_CgaCtaId ;  /* 0x00000000000779c3 */ /* 0x000ea20000008800 */
[----:B------:R-:W-:Y:S02]  /*1180*/  UMOV UR6, 0x400 ;  /* 0x0000040000067882 */ /* 0x000fe40000000000 */
[----:B------:R-:W-:-:S06]  /*1190*/  SHF.R.U32.HI R0, RZ, 0x7, R0 ;  /* 0x00000007ff007819 */ /* 0x000fcc0000011600 */
[----:B---3--:R-:W3:Y:S01]  /*11a0*/  SHFL.IDX PT, R0, R0, RZ, 0x1f ;  /* 0x00001fff00007589 */ /* 0x008ee200000e0000 */
[----:B--2---:R-:W-:Y:S01]  /*11b0*/  ULEA UR6, UR7, UR6, 0x18 ;  /* 0x0000000607067291 */ /* 0x004fe2000f8ec03f */
[----:B---3--:R-:W-:-:S13]  /*11c0*/  R2UR UR4, R0 ;  /* 0x00000000000472ca */ /* 0x008fda00000e0000 */
[----:B------:R-:W-:-:S04]  /*11d0*/  ULEA.HI UR5, UR4, UR4, URZ, 0x1 ;  /* 0x0000000404057291 */ /* 0x000fc8000f8f083f */
[----:B------:R-:W-:-:S04]  /*11e0*/  ULOP3.LUT UR5, UR5, 0x7fffe, URZ, 0xc0, !UPT ;  /* 0x0007fffe05057892 */ /* 0x000fc8000f8ec03f */
[----:B------:R-:W-:-:S03]  /*11f0*/  UIADD3 UR5, UR4, -UR5, URZ ;  /* 0x8000000504057290 */ /* 0x000fc6000fffe03f */
[----:B------:R-:W-:Y:S01]  /*1200*/  ULDC UR4, c[0x0][0x28c] ;  /* 0x0000a30000047ab9 */ /* 0x000fe20000000800 */
[----:B------:R-:W-:Y:S01]  /*1210*/  ULEA UR5, UR5, UR6, 0xd ;  /* 0x0000000605057291 */ /* 0x000fe2000f8e683f */
[----:B------:R-:W-:-:S03]  /*1220*/  ISETP.LT.AND P0, PT, RZ, UR4, PT ;  /* 0x00000004ff007c0c */ /* 0x000fc6000bf01270 */
[----:B------:R-:W-:-:S04]  /*1230*/  UIADD3 UR5, UR5, 0x100, URZ ;  /* 0x0000010005057890 */ /* 0x000fc8000fffe03f */
[----:B------:R-:W-:-:S04]  /*1240*/  USHF.R.U32.HI UR5, URZ, 0x4, UR5 ;  /* 0x000000043f057899 */ /* 0x000fc80008011605 */
[----:B------:R-:W-:Y:S02]  /*1250*/  ULOP3.LUT UR41, UR5, 0x3fff, URZ, 0xc0, !UPT ;  /* 0x00003fff05297892 */ /* 0x000fe4000f8ec03f */
[----:B-1--45:R-:W-:Y:S10]  /*1260*/  @P0 BRA `(.L_x_17) ;  /* 0x0000000000400947 */ /* 0x032ff40003800000 */
[----:B------:R-:W-:Y:S01]  /*1270*/  MOV R0, 0x0 ;  /* 0x0000000000007802 */ /* 0x000fe20000000f00 */
[----:B------:R-:W-:Y:S01]  /*1280*/  ULDC.64 UR4, c[0x4][0x68] ;  /* 0x01001a0000047ab9 */ /* 0x000fe20000000a00 */
[----:B------:R-:W-:Y:S01]  /*1290*/  ULDC.64 UR6, c[0x4][0x8] ;  /* 0x0100020000067ab9 */ /* 0x000fe20000000a00 */
[----:B01----:R-:W-:Y:S01]  /*12a0*/  IMAD.U32 R4, RZ, RZ, UR4 ;  /* 0x00000004ff047e24 */ /* 0x003fe2000f8e00ff */
[----:B------:R0:W1:Y:S01]  /*12b0*/  LDC.64 R14, c[0x4][R0] ;  /* 0x01000000000e7b82 */ /* 0x0000620000000a00 */
[----:B------:R-:W-:Y:S01]  /*12c0*/  IMAD.U32 R5, RZ, RZ, UR5 ;  /* 0x00000005ff057e24 */ /* 0x000fe2000f8e00ff */
[----:B------:R-:W-:Y:S01]  /*12d0*/  ULDC.64 UR4, c[0x4][0x70] ;  /* 0x01001c0000047ab9 */ /* 0x000fe20000000a00 */
[----:B------:R-:W-:Y:S02]  /*12e0*/  IMAD.U32 R10, RZ, RZ, UR6 ;  /* 0x00000006ff0a7e24 */ /* 0x000fe4000f8e00ff */
[----:B------:R-:W-:Y:S02]  /*12f0*/  IMAD.U32 R6, RZ, RZ, UR4 ;  /* 0x00000004ff067e24 */ /* 0x000fe4000f8e00ff */
[----:B------:R-:W-:-:S02]  /*1300*/  IMAD.U32 R7, RZ, RZ, UR5 ;  /* 0x00000005ff077e24 */ /* 0x000fc4000f8e00ff */
[----:B------:R-:W-:Y:S02]  /*1310*/  IMAD.U32 R11, RZ, RZ, UR7 ;  /* 0x00000007ff0b7e24 */ /* 0x000fe4000f8e00ff */
[----:B------:R-:W-:Y:S02]  /*1320*/  IMAD.MOV.U32 R8, RZ, RZ, 0x1e1 ;  /* 0x000001e1ff087424 */ /* 0x000fe400078e00ff */
[----:B------:R-:W-:Y:S02]  /*1330*/  IMAD.MOV.U32 R12, RZ, RZ, 0x1 ;  /* 0x00000001ff0c7424 */ /* 0x000fe400078e00ff */
[----:B0-----:R-:W-:-:S07]  /*1340*/  IMAD.MOV.U32 R13, RZ, RZ, RZ ;  /* 0x000000ffff0d7224 */ /* 0x001fce00078e00ff */
[----:B------:R-:W-:-:S07]  /*1350*/  LEPC R20, `(.L_x_17) ;  /* 0x000000001014794e */ /* 0x000fce0000000000 */
[----:B-1---5:R-:W-:Y:S05]  /*1360*/  CALL.ABS.NOINC R14 ;  /* 0x000000000e007343 */ /* 0x022fea0003c00000 */
.L_x_17:
[----:B------:R-:W-:-:S13]  /*1370*/  ISETP.NE.AND P0, PT, R59, 0x3, PT ;  /* 0x000000033b00780c */ /* 0x000fda0003f05270 */
[----:B------:R-:W-:Y:S05]  /*1380*/  @!P0 BRA `(.L_x_18) ;  /* 0x0000000000048947 */ /* 0x000fea0003800000 */
[----:B------:R-:W-:Y:S01]  /*1390*/  BPT.TRAP 0x1 ;  /* 0x000000040000795c */ /* 0x000fe20000300000 */
.L_x_18:
[----:B------:R-:W2:Y:S01]  /*13a0*/  S2UR UR5, SR_CgaCtaId ;  /* 0x00000000000579c3 */ /* 0x000ea20000008800 */
[----:B------:R-:W-:Y:S01]  /*13b0*/  UMOV UR4, 0x400 ;  /* 0x0000040000047882 */ /* 0x000fe20000000000 */
[----:B------:R-:W-:Y:S02]  /*13c0*/  IMAD.U32 R0, RZ, RZ, UR38 ;  /* 0x00000026ff007e24 */ /* 0x000fe4000f8e00ff */
[----:B------:R-:W-:-:S03]  /*13d0*/  IMAD.U32 R3, RZ, RZ, UR39 ;  /* 0x00000027ff037e24 */ /* 0x000fc6000f8e00ff */
[----:B------:R-:W-:Y:S01]  /*13e0*/  SHF.L.U32 R0, R0, 0x1f, RZ ;  /* 0x0000001f00007819 */ /* 0x000fe200000006ff */
[----:B--2---:R-:W-:-:S06]  /*13f0*/  ULEA UR4, UR5, UR4, 0x18 ;  /* 0x0000000405047291 */ /* 0x004fcc000f8ec03f */
[----:B------:R-:W-:-:S04]  /*1400*/  IMAD.U32 R6, RZ, RZ, UR4 ;  /* 0x00000004ff067e24 */ /* 0x000fc8000f8e00ff */
[----:B------:R-:W-:-:S04]  /*1410*/  IMAD R3, R3, 0x8, R6 ;  /* 0x0000000803037824 */ /* 0x000fc800078e0206 */
[----:B------:R2:W3:Y:S01]  /*1420*/  SYNCS.PHASECHK.TRANS64.TRYWAIT P1, [R3+URZ], R0 ;  /* 0x00000000030075a7 */ /* 0x0004e2000802017f */
[----:B------:R-:W-:Y:S05]  /*1430*/  @!P0 BRA `(.L_x_19) ;  /* 0x0000000000048947 */ /* 0x000fea0003800000 */
[----:B------:R-:W-:Y:S01]  /*1440*/  BPT.TRAP 0x1 ;  /* 0x000000040000795c */ /* 0x000fe20000300000 */
.L_x_19:
[----:B---3--:R-:W-:Y:S05]  /*1450*/  @P1 BRA `(.L_x_20) ;  /* 0x0000000000081947 */ /* 0x008fea0003800000 */
[----:B------:R-:W3:Y:S02]  /*1460*/  SYNCS.PHASECHK.TRANS64.TRYWAIT P1, [R3+URZ], R0 ;  /* 0x00000000030075a7 */ /* 0x000ee4000802017f */
[----:B---3--:R-:W-:Y:S05]  /*1470*/  @!P1 BRA `(.L_x_21) ;  /* 0x0000004800489947 */ /* 0x008fea0003800000 */
.L_x_20:
[----:B------:R-:W-:-:S04]  /*1480*/  UISETP.LT.AND UP0, UPT, UR40, 0x1, UPT ;  /* 0x000000012800788c */ /* 0x000fc8000bf01270 */
[----:B------:R-:W-:-:S06]  /*1490*/  USEL UR4, UR40, 0x1, UP0 ;  /* 0x0000000128047887 */ /* 0x000fcc0008000000 */
[----:B--23--:R-:W-:Y:S01]  /*14a0*/  IMAD.U32 R0, RZ, RZ, UR4 ;  /* 0x00000004ff007e24 */ /* 0x00cfe2000f8e00ff */
[----:B------:R-:W-:Y:S05]  /*14b0*/  WARPSYNC.ALL ;  /* 0x0000000000007948 */ /* 0x000fea0003800000 */
[----:B------:R-:W-:-:S04]  /*14c0*/  IADD3 R0, -R0, UR40, RZ ;  /* 0x0000002800007c10 */ /* 0x000fc8000fffe1ff */
[----:B------:R-:W-:Y:S02]  /*14d0*/  ISETP.GE.AND P1, PT, R0, 0x1, PT ;  /* 0x000000010000780c */ /* 0x000fe40003f26270 */
[----:B------:R-:W-:Y:S01]  /*14e0*/  R2UR UR4, R6 ;  /* 0x00000000060472ca */ /* 0x000fe200000e0000 */
[----:B------:R-:W-:Y:S01]  /*14f0*/  WARPGROUP.ARRIVE ;  /* 0x00000000000079c5 */ /* 0x000fe20000000000 */
[----:B------:R-:W-:Y:S01]  /*1500*/  UMOV UR9, 0x40000040 ;  /* 0x4000004000097882 */ /* 0x000fe20000000000 */
[----:B------:R-:W-:-:S10]  /*1510*/  UMOV UR11, 0x40000040 ;  /* 0x40000040000b7882 */ /* 0x000fd40000000000 */
[----:B------:R-:W-:-:S04]  /*1520*/  UIADD3 UR4, UR4, 0xc100, URZ ;  /* 0x0000c10004047890 */ /* 0x000fc8000fffe03f */
[----:B------:R-:W-:-:S04]  /*1530*/  USHF.R.U32.HI UR4, URZ, 0x4, UR4 ;  /* 0x000000043f047899 */ /* 0x000fc80008011604 */
[----:B------:R-:W-:Y:S02]  /*1540*/  ULOP3.LUT UR5, UR4, 0x3fff, URZ, 0xc0, !UPT ;  /* 0x00003fff04057892 */ /* 0x000fe4000f8ec03f */
[----:B------:R-:W-:Y:S02]  /*1550*/  ULOP3.LUT UR4, UR41, 0x10000, URZ, 0xfc, !UPT ;  /* 0x0001000029047892 */ /* 0x000fe4000f8efc3f */
[----:B------:R-:W-:Y:S02]  /*1560*/  ULOP3.LUT UR5, UR5, 0x10000, URZ, 0xfc, !UPT ;  /* 0x0001000005057892 */ /* 0x000fe4000f8efc3f */
[----:B------:R-:W-:Y:S02]  /*1570*/  ULEA UR6, UR39, UR4, 0xa ;  /* 0x0000000427067291 */ /* 0x000fe4000f8e503f */
[----:B------:R-:W-:-:S05]  /*1580*/  ULEA UR7, UR39, UR5, 0x9 ;  /* 0x0000000527077291 */ /* 0x000fca000f8e483f */
[----:B------:R-:W-:Y:S02]  /*1590*/  UMOV UR8, UR6 ;  /* 0x0000000600087c82 */ /* 0x000fe40008000000 */
[----:B------:R-:W-:Y:S02]  /*15a0*/  UMOV UR10, UR7 ;  /* 0x00000007000a7c82 */ /* 0x000fe40008000000 */
[----:B------:R-:W-:Y:S01]  /*15b0*/  HGMMA.64x64x8.F32.TF32 R24, gdesc[UR8], RZ, !UPT, gsb0 ;  /* 0x04e00000081879f0 */ /* 0x000fe2000c0028ff */
[----:B------:R-:W-:Y:S02]  /*15c0*/  UIADD3 UR8, UR6, 0x2, URZ ;  /* 0x0000000206087890 */ /* 0x000fe4000fffe03f */
[----:B------:R-:W-:Y:S01]  /*15d0*/  UIADD3 UR10, UR7, 0x2, URZ ;  /* 0x00000002070a7890 */ /* 0x000fe2000fffe03f */
[----:B------:R-:W-:Y:S01]  /*15e0*/  UMOV UR9, 0x40000040 ;  /* 0x4000004000097882 */ /* 0x000fe20000000000 */
[----:B------:R-:W-:Y:S01]  /*15f0*/  UMOV UR11, 0x40000040 ;  /* 0x40000040000b7882 */ /* 0x000fe20000000000 */
[----:B------:R-:W-:-:S02]  /*1600*/  WARPGROUP.DEPBAR.LE gsb0, 0x0 ;  /* 0x00008000000079c5 */ /* 0x000fc40000010000 */
[----:B------:R-:W-:-:S06]  /*1610*/  WARPGROUP.ARRIVE ;  /* 0x00000000000079c5 */ /* 0x000fcc0000000000 */
[----:B------:R-:W-:Y:S01]  /*1620*/  HGMMA.64x64x8.F32.TF32 R24, gdesc[UR8], R24, gsb0 ;  /* 0x04e00000081879f0 */ /* 0x000fe20008002818 */
[----:B------:R-:W-:Y:S02]  /*1630*/  UIADD3 UR8, UR6, 0x4, URZ ;  /* 0x0000000406087890 */ /* 0x000fe4000fffe03f */
[----:B------:R-:W-:Y:S01]  /*1640*/  UIADD3 UR10, UR7, 0x4, URZ ;  /* 0x00000004070a7890 */ /* 0x000fe2000fffe03f */
[----:B------:R-:W-:Y:S01]  /*1650*/  UMOV UR9, 0x40000040 ;  /* 0x4000004000097882 */ /* 0x000fe20000000000 */
[----:B------:R-:W-:Y:S01]  /*1660*/  UMOV UR11, 0x40000040 ;  /* 0x40000040000b7882 */ /* 0x000fe20000000000 */
[----:B------:R-:W-:Y:S02]  /*1670*/  WARPGROUP.DEPBAR.LE gsb0, 0x0 ;  /* 0x00008000000079c5 */ /* 0x000fe40000010000 */
        /* <DEDUP_REMOVED lines=8> */
[----:B------:R-:W-:Y:S03]  /*1700*/  HGMMA.64x64x8.F32.TF32 R24, gdesc[UR8], R24, gsb0 ;  /* 0x04e00000081879f0 */ /* 0x000fe60008002818 */
[----:B------:R-:W-:Y:S02]  /*1710*/  WARPGROUP.DEPBAR.LE gsb0, 0x0 ;  /* 0x00008000000079c5 */ /* 0x000fe40000010000 */
[----:B------:R-:W-:Y:S05]  /*1720*/  @!P1 BRA `(.L_x_22) ;  /* 0x0000000400249947 */ /* 0x000fea0003800000 */
[----:B------:R-:W-:Y:S02]  /*1730*/  UIADD3 UR6, UR39, 0x1, URZ ;  /* 0x0000000127067890 */ /* 0x000fe4000fffe03f */
[----:B------:R-:W-:Y:S02]  /*1740*/  IMAD.U32 R3, RZ, RZ, UR39 ;  /* 0x00000027ff037e24 */ /* 0x000fe4000f8e00ff */
[----:B------:R-:W-:-:S04]  /*1750*/  UISETP.NE.AND UP0, UPT, UR6, 0x3, UPT ;  /* 0x000000030600788c */ /* 0x000fc8000bf05270 */
[----:B------:R-:W-:Y:S02]  /*1760*/  USEL UR7, URZ, 0x1, UP0 ;  /* 0x000000013f077887 */ /* 0x000fe40008000000 */
[----:B------:R-:W-:Y:S02]  /*1770*/  USEL UR6, UR6, URZ, UP0 ;  /* 0x0000003f06067287 */ /* 0x000fe40008000000 */
[----:B------:R-:W-:-:S06]  /*1780*/  ULOP3.LUT UR7, UR38, UR7, URZ, 0x3c, !UPT ;  /* 0x0000000726077292 */ /* 0x000fcc000f8e3c3f */
[----:B------:R-:W-:-:S07]  /*1790*/  IMAD.U32 R7, RZ, RZ, UR7 ;  /* 0x00000007ff077e24 */ /* 0x000fce000f8e00ff */
.L_x_29:
[----:B------:R-:W-:Y:S05]  /*17a0*/  @!P0 BRA `(.L_x_23) ;  /* 0x0000000000048947 */ /* 0x000fea0003800000 */
[----:B------:R-:W-:Y:S01]  /*17b0*/  BPT.TRAP 0x1 ;  /* 0x000000040000795c */ /* 0x000fe20000300000 */
.L_x_23:
[----:B------:R-:W2:Y:S01]  /*17c0*/  S2UR UR8, SR_CgaCtaId ;  /* 0x00000000000879c3 */ /* 0x000ea20000008800 */
[----:B------:R-:W-:Y:S01]  /*17d0*/  UMOV UR7, 0x400 ;  /* 0x0000040000077882 */ /* 0x000fe20000000000 */
[----:B01----:R-:W-:Y:S01]  /*17e0*/  IMAD.U32 R5, RZ, RZ, UR6 ;  /* 0x00000006ff057e24 */ /* 0x003fe2000f8e00ff */
[----:B------:R-:W-:Y:S01]  /*17f0*/  SHF.L.U32 R4, R7, 0x1f, RZ ;  /* 0x0000001f07047819 */ /* 0x000fe200000006ff */
[----:B--2---:R-:W-:-:S06]  /*1800*/  ULEA UR7, UR8, UR7, 0x18 ;  /* 0x0000000708077291 */ /* 0x004fcc000f8ec03f */
[----:B------:R-:W-:-:S04]  /*1810*/  IMAD.U32 R6, RZ, RZ, UR7 ;  /* 0x00000007ff067e24 */ /* 0x000fc8000f8e00ff */
[----:B------:R-:W-:-:S04]  /*1820*/  IMAD R5, R5, 0x8, R6 ;  /* 0x0000000805057824 */ /* 0x000fc800078e0206 */
[----:B------:R0:W1:Y:S01]  /*1830*/  SYNCS.PHASECHK.TRANS64.TRYWAIT P1, [R5+URZ], R4 ;  /* 0x00000004050075a7 */ /* 0x000062000802017f */
[----:B------:R-:W-:Y:S05]  /*1840*/  @!P0 BRA `(.L_x_24) ;  /* 0x0000000000048947 */ /* 0x000fea0003800000 */
[----:B------:R-:W-:Y:S01]  /*1850*/  BPT.TRAP 0x1 ;  /* 0x000000040000795c */ /* 0x000fe20000300000 */
.L_x_24:
[----:B-1----:R-:W-:Y:S05]  /*1860*/  @P1 BRA `(.L_x_25) ;  /* 0x0000000000081947 */ /* 0x002fea0003800000 */
[----:B------:R-:W1:Y:S02]  /*1870*/  SYNCS.PHASECHK.TRANS64.TRYWAIT P1, [R5+URZ], R4 ;  /* 0x00000004050075a7 */ /* 0x000e64000802017f */
[----:B-1----:R-:W-:Y:S05]  /*1880*/  @!P1 BRA `(.L_x_26) ;  /* 0x0000004400589947 */ /* 0x002fea0003800000 */
.L_x_25:
[----:B------:R-:W-:Y:S01]  /*1890*/  ULEA UR7, UR6, UR4, 0xa ;  /* 0x0000000406077291 */ /* 0x000fe2000f8e503f */
[----:B------:R-:W-:Y:S01]  /*18a0*/  WARPGROUP.ARRIVE ;  /* 0x00000000000079c5 */ /* 0x000fe20000000000 */
[----:B------:R-:W-:Y:S01]  /*18b0*/  ULEA UR12, UR6, UR5, 0x9 ;  /* 0x00000005060c7291 */ /* 0x000fe2000f8e483f */
[----:B------:R-:W-:Y:S01]  /*18c0*/  UMOV UR9, 0x40000040 ;  /* 0x4000004000097882 */ /* 0x000fe20000000000 */
[----:B------:R-:W-:-:S03]  /*18d0*/  UMOV UR11, 0x40000040 ;  /* 0x40000040000b7882 */ /* 0x000fc60000000000 */
[----:B------:R-:W-:Y:S02]  /*18e0*/  UMOV UR8, UR7 ;  /* 0x0000000700087c82 */ /* 0x000fe40008000000 */
[----:B------:R-:W-:Y:S02]  /*18f0*/  UMOV UR10, UR12 ;  /* 0x0000000c000a7c82 */ /* 0x000fe40008000000 */
[----:B------:R-:W-:Y:S01]  /*1900*/  HGMMA.64x64x8.F32.TF32 R24, gdesc[UR8], R24, gsb0 ;  /* 0x04e00000081879f0 */ /* 0x000fe20008002818 */
        /* <DEDUP_REMOVED lines=23> */
[----:B------:R-:W-:Y:S01]  /*1a80*/  BPT.TRAP 0x1 ;  /* 0x000000040000795c */ /* 0x000fe20000300000 */
.L_x_27:
[----:B------:R-:W-:-:S13]  /*1a90*/  ISETP.NE.AND P1, PT, R58, RZ, PT ;  /* 0x000000ff3a00720c */ /* 0x000fda0003f25270 */
[----:B01----:R-:W-:-:S04]  /*1aa0*/  @P1 IMAD R4, R3, 0x8, R6 ;  /* 0x0000000803041824 */ /* 0x003fc800078e0206 */
[----:B------:R-:W-:-:S05]  /*1ab0*/  @P1 VIADD R5, R4, 0x18 ;  /* 0x0000001804051836 */ /* 0x000fca0000000000 */
[----:B------:R-:W-:-:S04]  /*1ac0*/  @P1 PRMT R5, R22, 0x654, R5 ;  /* 0x0000065416051816 */ /* 0x000fc80000000005 */
[----:B------:R0:W-:Y:S01]  /*1ad0*/  @P1 SYNCS.ARRIVE.TRANS64.RED.A1T0 RZ, [R5+URZ], RZ ;  /* 0x000000ff05ff19a7 */ /* 0x0001e2000810043f */
[----:B------:R-:W-:-:S13]  /*1ae0*/  ISETP.GT.U32.AND P1, PT, R19, 0x1, PT ;  /* 0x000000011300780c */ /* 0x000fda0003f24070 */
[----:B0-----:R-:W-:Y:S05]  /*1af0*/  @P1 BRA `(.L_x_28) ;  /* 0x0000000000041947 */ /* 0x001fea0003800000 */
[----:B------:R-:W-:Y:S01]  /*1b00*/  BPT.TRAP 0x1 ;  /* 0x000000040000795c */ /* 0x000fe20000300000 */
.L_x_28:
[----:B------:R-:W-:Y:S01]  /*1b10*/  UIADD3 UR6, UR6, 0x1, URZ ;  /* 0x0000000106067890 */ /* 0x000fe2000fffe03f */
[C---:B------:R-:W-:Y:S01]  /*1b20*/  ISETP.GT.AND P2, PT, R0.reuse, 0x1, PT ;  /* 0x000000010000780c */ /* 0x040fe20003f44270 */
[----:B------:R-:W-:Y:S02]  /*1b30*/  VIADD R3, R3, 0x1 ;  /* 0x0000000103037836 */ /* 0x000fe40000000000 */
[----:B------:R-:W-:Y:S01]  /*1b40*/  UISETP.NE.AND UP0, UPT, UR6, 0x3, UPT ;  /* 0x000000030600788c */ /* 0x000fe2000bf05270 */
[----:B------:R-:W-:Y:S02]  /*1b50*/  VIADD R0, R0, 0xffffffff ;  /* 0xffffffff00007836 */ /* 0x000fe40000000000 */
[C---:B------:R-:W-:Y:S01]  /*1b60*/  ISETP.NE.AND P1, PT, R3.reuse, 0x3, PT ;  /* 0x000000030300780c */ /* 0x040fe20003f25270 */
[----:B------:R-:W-:Y:S02]  /*1b70*/  USEL UR7, URZ, 0x1, UP0 ;  /* 0x000000013f077887 */ /* 0x000fe40008000000 */
[----:B------:R-:W-:Y:S01]  /*1b80*/  USEL UR6, UR6, URZ, UP0 ;  /* 0x0000003f06067287 */ /* 0x000fe20008000000 */
[----:B------:R-:W-:-:S03]  /*1b90*/  SEL R3, R3, RZ, P1 ;  /* 0x000000ff03037207 */ /* 0x000fc60000800000 */
[----:B------:R-:W-:Y:S01]  /*1ba0*/  LOP3.LUT R7, R7, UR7, RZ, 0x3c, !PT ;  /* 0x0000000707077c12 */ /* 0x000fe2000f8e3cff */
[----:B------:R-:W-:Y:S07]  /*1bb0*/  @P2 BRA `(.L_x_29) ;  /* 0xfffffff800f82947 */ /* 0x000fee000383ffff */
.L_x_22:
[----:B------:R-:W2:Y:S02]  /*1bc0*/  LDC R0, c[0x0][0x28c] ;  /* 0x0000a300ff007b82 */ /* 0x000ea40000000800 */
[----:B--2---:R-:W-:-:S13]  /*1bd0*/  ISETP.GE.AND P1, PT, R0, 0x1, PT ;  /* 0x000000010000780c */ /* 0x004fda0003f26270 */
[----:B------:R-:W-:Y:S05]  /*1be0*/  @!P1 BRA `(.L_x_30) ;  /* 0x0000000000509947 */ /* 0x000fea0003800000 */
[----:B------:R-:W-:Y:S05]  /*1bf0*/  @!P0 BRA `(.L_x_31) ;  /* 0x0000000000048947 */ /* 0x000fea0003800000 */
[----:B------:R-:W-:Y:S01]  /*1c00*/  BPT.TRAP 0x1 ;  /* 0x000000040000795c */ /* 0x000fe20000300000 */
.L_x_31:
[----:B------:R-:W-:Y:S01]  /*1c10*/  ISETP.NE.AND P1, PT, R58, RZ, PT ;  /* 0x000000ff3a00720c */ /* 0x000fe20003f25270 */
[----:B------:R-:W-:Y:S01]  /*1c20*/  BSSY B0, `(.L_x_32) ;  /* 0x000000e000007945 */ /* 0x000fe20003800000 */
[----:B------:R-:W-:-:S11]  /*1c30*/  ISETP.GT.U32.AND P0, PT, R19, 0x1, PT ;  /* 0x000000011300780c */ /* 0x000fd60003f04070 */
[----:B------:R-:W-:Y:S05]  /*1c40*/  @!P1 BRA `(.L_x_33) ;  /* 0x00000000002c9947 */ /* 0x000fea0003800000 */
[----:B------:R-:W-:-:S04]  /*1c50*/  UISETP.LT.AND UP0, UPT, UR40, 0x1, UPT ;  /* 0x000000012800788c */ /* 0x000fc8000bf01270 */
[----:B------:R-:W-:-:S04]  /*1c60*/  USEL UR6, UR40, 0x1, UP0 ;  /* 0x0000000128067887 */ /* 0x000fc80008000000 */
[----:B------:R-:W-:-:S04]  /*1c70*/  UIADD3 UR6, UR39, UR40, -UR6 ;  /* 0x0000002827067290 */ /* 0x000fc8000fffe806 */
[----:B------:R-:W-:-:S04]  /*1c80*/  UIMAD.WIDE.U32 UR4, UR6, -0x55555555, URZ ;  /* 0xaaaaaaab060478a5 */ /* 0x000fc8000f8e003f */
[----:B------:R-:W-:-:S04]  /*1c90*/  USHF.R.U32.HI UR4, URZ, 0x1, UR5 ;  /* 0x000000013f047899 */ /* 0x000fc80008011605 */
[----:B------:R-:W-:-:S06]  /*1ca0*/  UIMAD UR6, UR4, -0x3, UR6 ;  /* 0xfffffffd040678a4 */ /* 0x000fcc000f8e0206 */
[----:B------:R-:W-:-:S04]  /*1cb0*/  IMAD.U32 R3, RZ, RZ, UR6 ;  /* 0x00000006ff037e24 */ /* 0x000fc8000f8e00ff */
[----:B------:R-:W-:-:S04]  /*1cc0*/  IMAD R0, R3, 0x8, R6 ;  /* 0x0000000803007824 */ /* 0x000fc800078e0206 */
[----:B------:R-:W-:-:S05]  /*1cd0*/  VIADD R3, R0, 0x18 ;  /* 0x0000001800037836 */ /* 0x000fca0000000000 */
[----:B------:R-:W-:-:S04]  /*1ce0*/  PRMT R3, R22, 0x654, R3 ;  /* 0x0000065416037816 */ /* 0x000fc80000000003 */
[----:B------:R2:W-:Y:S03]  /*1cf0*/  SYNCS.ARRIVE.TRANS64.RED.A1T0 RZ, [R3+URZ], RZ ;  /* 0x000000ff03ff79a7 */ /* 0x0005e6000810043f */
.L_x_33:
[----:B------:R-:W-:Y:S05]  /*1d00*/  BSYNC B0 ;  /* 0x0000000000007941 */ /* 0x000fea0003800000 */
.L_x_32:
[----:B------:R-:W-:Y:S05]  /*1d10*/  @P0 BRA `(.L_x_30) ;  /* 0x0000000000040947 */ /* 0x000fea0003800000 */
[----:B------:R-:W-:Y:S01]  /*1d20*/  BPT.TRAP 0x1 ;  /* 0x000000040000795c */ /* 0x000fe20000300000 */
.L_x_30:
[----:B------:R-:W3:Y:S01]  /*1d30*/  LDC R6, c[0x0][0x288] ;  /* 0x0000a200ff067b82 */ /* 0x000ee20000000800 */
[--C-:B------:R-:W-:Y:S01]  /*1d40*/  SHF.R.U32.HI R0, RZ, 0x2, R18.reuse ;  /* 0x00000002ff007819 */ /* 0x100fe20000011612 */
[----:B------:R-:W-:Y:S01]  /*1d50*/  IMAD.SHL.U32 R61, R61, 0x40, RZ ;  /* 0x000000403d3d7824 */ /* 0x000fe200078e00ff */
[----:B01----:R-:W-:Y:S01]  /*1d60*/  SHF.R.U32.HI R5, RZ, 0x7, R18 ;  /* 0x00000007ff057819 */ /* 0x003fe20000011612 */
[----:B------:R-:W-:Y:S01]  /*1d70*/  UIADD3 UR39, UR40, UR39, URZ ;  /* 0x0000002728277290 */ /* 0x000fe2000fffe03f */
[----:B--2---:R-:W-:Y:S01]  /*1d80*/  LOP3.LUT R3, R0, 0x7, RZ, 0xc0, !PT ;  /* 0x0000000700037812 */ /* 0x004fe200078ec0ff */
[C---:B------:R-:W-:Y:S01]  /*1d90*/  IMAD.SHL.U32 R10, R18.reuse, 0x2, RZ ;  /* 0x00000002120a7824 */ /* 0x040fe200078e00ff */
[----:B------:R-:W-:Y:S01]  /*1da0*/  LOP3.LUT R0, R5, 0x1, RZ, 0xc0, !PT ;  /* 0x0000000105007812 */ /* 0x000fe200078ec0ff */
[----:B------:R-:W-:Y:S01]  /*1db0*/  UISETP.GT.U32.AND UP0, UPT, UR39, 0x2, UPT ;  /* 0x000000022700788c */ /* 0x000fe2000bf04070 */
[C---:B------:R-:W-:Y:S01]  /*1dc0*/  LOP3.LUT R5, R18.reuse, 0x3, RZ, 0xc0, !PT ;  /* 0x0000000312057812 */ /* 0x040fe200078ec0ff */
[----:B------:R-:W-:Y:S01]  /*1dd0*/  ULDC UR7, c[0x0][0x284] ;  /* 0x0000a10000077ab9 */ /* 0x000fe20000000800 */
[----:B------:R-:W-:Y:S01]  /*1de0*/  LOP3.LUT R4, R18, 0x60, RZ, 0xc0, !PT ;  /* 0x0000006012047812 */ /* 0x000fe200078ec0ff */
[----:B------:R-:W-:Y:S01]  /*1df0*/  IMAD.SHL.U32 R8, R0, 0x40, RZ ;  /* 0x0000004000087824 */ /* 0x000fe200078e00ff */
[----:B------:R-:W-:Y:S01]  /*1e00*/  UISETP.LT.U32.AND UP0, UPT, UR40, 0x3, UP0 ;  /* 0x000000032800788c */ /* 0x000fe20008701070 */
[----:B------:R-:W-:Y:S01]  /*1e10*/  SHF.R.S32.HI R15, RZ, 0x1f, R57 ;  /* 0x0000001fff0f7819 */ /* 0x000fe20000011439 */
[----:B------:R-:W-:Y:S01]  /*1e20*/  UISETP.GE.U32.AND UP1, UPT, UR40, 0x3, UPT ;  /* 0x000000032800788c */ /* 0x000fe2000bf26070 */
[----:B------:R-:W-:Y:S01]  /*1e30*/  SHF.R.U32.HI R4, RZ, 0x1, R4 ;  /* 0x00000001ff047819 */ /* 0x000fe20000011604 */
[----:B------:R-:W-:Y:S01]  /*1e40*/  ULDC.64 UR8, c[0x0][0x5d0] ;  /* 0x0001740000087ab9 */ /* 0x000fe20000000a00 */
[C---:B------:R-:W-:Y:S01]  /*1e50*/  LOP3.LUT R10, R61.reuse, 0x6, R10, 0xf8, !PT ;  /* 0x000000063d0a7812 */ /* 0x040fe200078ef80a */
[----:B------:R-:W-:Y:S01]  /*1e60*/  UIMAD.WIDE.U32 UR4, UR39, -0x55555555, URZ ;  /* 0xaaaaaaab270478a5 */ /* 0x000fe2000f8e003f */
[--C-:B------:R-:W-:Y:S01]  /*1e70*/  IADD3 R7, RZ, -R4, -R3.reuse ;  /* 0x80000004ff077210 */ /* 0x100fe20007ffe803 */
[----:B------:R-:W-:Y:S01]  /*1e80*/  USEL UR6, URZ, 0x1, !UP0 ;  /* 0x000000013f067887 */ /* 0x000fe2000c000000 */
[----:B------:R-:W-:Y:S01]  /*1e90*/  LOP3.LUT R3, R8, 0x40, R3, 0xe2, !PT ;  /* 0x0000004008037812 */ /* 0x000fe200078ee203 */
[C---:B------:R-:W-:Y:S01]  /*1ea0*/  IMAD.WIDE R8, R60.reuse, 0x80, RZ ;  /* 0x000000803c087825 */ /* 0x040fe200078e02ff */
[----:B---3--:R-:W-:Y:S01]  /*1eb0*/  ISETP.GE.AND P0, PT, R61, R6, PT ;  /* 0x000000063d00720c */ /* 0x008fe20003f06270 */
[----:B------:R-:W-:Y:S01]  /*1ec0*/  USHF.R.U32.HI UR4, URZ, 0x1, UR5 ;  /* 0x000000013f047899 */ /* 0x000fe20008011605 */
[----:B------:R-:W-:Y:S01]  /*1ed0*/  SHF.R.S32.HI R11, RZ, 0x1f, R10 ;  /* 0x0000001fff0b7819 */ /* 0x000fe2000001140a */
[----:B------:R-:W-:Y:S01]  /*1ee0*/  IMAD R12, R5, -0x2, R6 ;  /* 0xfffffffe050c7824 */ /* 0x000fe200078e0206 */
[----:B------:R-:W-:Y:S01]  /*1ef0*/  ULOP3.LUT UR38, UR38, UR6, URZ, 0x3c, !UPT ;  /* 0x0000000626267292 */ /* 0x000fe2000f8e3c3f */
[----:B------:R-:W-:Y:S01]  /*1f00*/  IMAD.SHL.U32 R5, R60, 0x80, RZ ;  /* 0x000000803c057824 */ /* 0x000fe200078e00ff */
[----:B------:R-:W-:Y:S01]  /*1f10*/  LOP3.LUT R73, R8, R3, R4, 0xfe, !PT ;  /* 0x0000000308497212 */ /* 0x000fe200078efe04 */
[----:B------:R-:W-:Y:S01]  /*1f20*/  IMAD R6, R15, UR8, RZ ;  /* 0x000000080f067c24 */ /* 0x000fe2000f8e02ff */
[----:B------:R-:W-:Y:S01]  /*1f30*/  UIMAD UR39, UR4, -0x3, UR39 ;  /* 0xfffffffd042778a4 */ /* 0x000fe2000f8e0227 */
[----:B------:R-:W-:Y:S01]  /*1f40*/  IMAD R0, R0, -0x40, R7 ;  /* 0xffffffc000007824 */ /* 0x000fe200078e0207 */
[----:B------:R-:W-:Y:S01]  /*1f50*/  ISETP.GE.OR P0, PT, R5, UR7, P0 ;  /* 0x0000000705007c0c */ /* 0x000fe20008706670 */
[C---:B------:R-:W-:Y:S01]  /*1f60*/  IMAD R13, R57.reuse, UR9, R6 ;  /* 0x00000009390d7c24 */ /* 0x040fe2000f8e0206 */
[----:B------:R-:W-:Y:S01]  /*1f70*/  @UP1 ULOP3.LUT UR38, UR38, 0x1, UR4, 0x78, !UPT ;  /* 0x0000000126261892 */ /* 0x000fe2000f8e7804 */
[----:B------:R-:W-:Y:S01]  /*1f80*/  IMAD.WIDE.U32 R6, R57, UR8, R10 ;  /* 0x0000000839067c25 */ /* 0x000fe2000f8e000a */
[----:B------:R-:W-:-:S03]  /*1f90*/  IADD3 R3, -R5, UR7, R0 ;  /* 0x0000000705037c10 */ /* 0x000fc6000fffe100 */
[----:B------:R-:W-:Y:S02]  /*1fa0*/  IMAD.IADD R7, R7, 0x1, R13 ;  /* 0x0000000107077824 */ /* 0x000fe400078e020d */
[----:B------:R-:W-:Y:S02]  /*1fb0*/  IMAD.IADD R4, R12, 0x1, -R61 ;  /* 0x000000010c047824 */ /* 0x000fe400078e0a3d */
[----:B------:R-:W-:Y:S02]  /*1fc0*/  IMAD.MOV.U32 R0, RZ, RZ, -0x1 ;  /* 0xffffffffff007424 */ /* 0x000fe400078e00ff */
[----:B------:R-:W-:Y:S05]  /*1fd0*/  @P0 BRA `(.L_x_34) ;  /* 0x0000002000800947 */ /* 0x000fea0003800000 */
[----:B------:R-:W0:Y:S01]  /*1fe0*/  LDC.64 R66, c[0x0][0x5c8] ;  /* 0x00017200ff427b82 */ /* 0x000e220000000a00 */
[----:B-----5:R-:W-:Y:S01]  /*1ff0*/  FSETP.NEU.AND P0, PT, R56, RZ, PT ;  /* 0x000000ff3800720b */ /* 0x020fe20003f0d000 */
[----:B------:R-:W-:Y:S01]  /*2000*/  BSSY B0, `(.L_x_34) ;  /* 0x000021d000007945 */ /* 0x000fe20003800000 */
[----:B------:R-:W-:-:S04]  /*2010*/  ISETP.GT.AND P3, PT, R4, RZ, PT ;  /* 0x000000ff0400720c */ /* 0x000fc80003f64270 */
[----:B------:R-:W-:Y:S01]  /*2020*/  ISETP.GT.AND P2, PT, R3, RZ, P3 ;  /* 0x000000ff0300720c */ /* 0x000fe20001f44270 */
[-C--:B0-----:R-:W-:Y:S02]  /*2030*/  IMAD R12, R9, R66.reuse, RZ ;  /* 0x00000042090c7224 */ /* 0x081fe400078e02ff */
[----:B------:R-:W-:-:S04]  /*2040*/  IMAD.WIDE.U32 R60, R73, R66, R6 ;  /* 0x00000042493c7225 */ /* 0x000fc800078e0006 */
[----:B------:R-:W-:-:S04]  /*2050*/  IMAD R5, R73, R67, R12 ;  /* 0x0000004349057224 */ /* 0x000fc800078e020c */
[----:B------:R-:W-:Y:S01]  /*2060*/  IMAD.IADD R75, R61, 0x1, R5 ;  /* 0x000000013d4b7824 */ /* 0x000fe200078e0205 */
[----:B------:R-:W-:Y:S06]  /*2070*/  @!P0 BRA `(.L_x_35) ;  /* 0x0000001400dc8947 */ /* 0x000fec0003800000 */
[----:B------:R-:W0:Y:S01]  /*2080*/  LDC.64 R64, c[0x0][0x5b8] ;  /* 0x00016e00ff407b82 */ /* 0x000e220000000a00 */
[----:B------:R-:W-:-:S07]  /*2090*/  ULDC.64 UR4, c[0x0][0x5c0] ;  /* 0x0001700000047ab9 */ /* 0x000fce0000000a00 */
[----:B------:R-:W1:Y:S08]  /*20a0*/  LDC.64 R68, c[0x0][0x5b0] ;  /* 0x00016c00ff447b82 */ /* 0x000e700000000a00 */
[----:B------:R-:W2:Y:S01]  /*20b0*/  LDC.64 R70, c[0x0][0x5a8] ;  /* 0x00016a00ff467b82 */ /* 0x000ea20000000a00 */
[-C--:B0-----:R-:W-:Y:S02]  /*20c0*/  IMAD R6, R15, R64.reuse, RZ ;  /* 0x000000400f067224 */ /* 0x081fe400078e02ff */
[----:B------:R-:W-:-:S04]  /*20d0*/  IMAD.WIDE.U32 R62, R57, R64, R10 ;  /* 0x00000040393e7225 */ /* 0x000fc800078e000a */
[----:B------:R-:W-:Y:S02]  /*20e0*/  IMAD R61, R57, R65, R6 ;  /* 0x00000041393d7224 */ /* 0x000fe400078e0206 */
[-C--:B-1----:R-:W-:Y:S02]  /*20f0*/  IMAD R8, R9, R68.reuse, RZ ;  /* 0x0000004409087224 */ /* 0x082fe400078e02ff */
[----:B------:R-:W-:Y:S02]  /*2100*/  IMAD.IADD R13, R63, 0x1, R61 ;  /* 0x000000013f0d7824 */ /* 0x000fe400078e023d */
[----:B------:R-:W-:Y:S02]  /*2110*/  IMAD.MOV.U32 R12, RZ, RZ, R62 ;  /* 0x000000ffff0c7224 */ /* 0x000fe400078e003e */
[C---:B------:R-:W-:Y:S02]  /*2120*/  IMAD R65, R73.reuse, R69, R8 ;  /* 0x0000004549417224 */ /* 0x040fe400078e0208 */
[----:B------:R-:W-:-:S04]  /*2130*/  IMAD.WIDE.U32 R6, R73, R68, R12 ;  /* 0x0000004449067225 */ /* 0x000fc800078e000c */
[----:B------:R-:W-:Y:S01]  /*2140*/  IMAD.IADD R5, R7, 0x1, R65 ;  /* 0x0000000107057824 */ /* 0x000fe200078e0241 */
[----:B--2---:R-:W-:-:S04]  /*2150*/  LEA R14, P0, R6, R70, 0x2 ;  /* 0x00000046060e7211 */ /* 0x004fc800078010ff */
[----:B------:R-:W-:-:S05]  /*2160*/  LEA.HI.X R15, R6, R71, R5, 0x2, P0 ;  /* 0x00000047060f7211 */ /* 0x000fca00000f1405 */
[----:B------:R0:W2:Y:S01]  /*2170*/  @P2 LDG.E.LTC128B R5, desc[UR36][R14.64] ;  /* 0x000000240e052981 */ /* 0x0000a2000c1e1920 */
[----:B------:R-:W-:Y:S01]  /*2180*/  LEA R8, P1, R60, UR4, 0x2 ;  /* 0x000000043c087c11 */ /* 0x000fe2000f8210ff */
[----:B------:R-:W-:Y:S01]  /*2190*/  IMAD.WIDE.U32 R6, R73, R68, R10 ;  /* 0x0000004449067225 */ /* 0x000fe200078e000a */
[----:B------:R-:W-:Y:S01]  /*21a0*/  ISETP.GT.AND P0, PT, R4, 0x1, PT ;  /* 0x000000010400780c */ /* 0x000fe20003f04270 */
[----:B------:R-:W-:Y:S02]  /*21b0*/  BSSY B1, `(.L_x_36) ;  /* 0x0000012000017945 */ /* 0x000fe40003800000 */
[----:B------:R-:W-:Y:S02]  /*21c0*/  IMAD.IADD R7, R65, 0x1, R7 ;  /* 0x0000000141077824 */ /* 0x000fe400078e0207 */
[----:B------:R-:W-:Y:S01]  /*21d0*/  IMAD.WIDE.U32 R20, R57, R64, R6 ;  /* 0x0000004039147225 */ /* 0x000fe200078e0006 */
[----:B0-----:R-:W-:-:S03]  /*21e0*/  SHF.L.U64.HI R15, R68, 0x3, R69 ;  /* 0x00000003440f7819 */ /* 0x001fc60000010245 */
[----:B------:R-:W-:Y:S01]  /*21f0*/  IMAD.IADD R7, R61, 0x1, R21 ;  /* 0x000000013d077824 */ /* 0x000fe200078e0215 */
[----:B------:R-:W-:Y:S01]  /*2200*/  LEA R6, P4, R20, R70, 0x2 ;  /* 0x0000004614067211 */ /* 0x000fe200078810ff */
[----:B------:R-:W-:-:S03]  /*2210*/  IMAD.SHL.U32 R14, R68, 0x8, RZ ;  /* 0x00000008440e7824 */ /* 0x000fc600078e00ff */
[----:B------:R-:W-:Y:S01]  /*2220*/  LEA.HI.X R7, R20, R71, R7, 0x2, P4 ;  /* 0x0000004714077211 */ /* 0x000fe200020f1407 */
[----:B------:R-:W-:Y:S01]  /*2230*/  IMAD.WIDE.U32 R20, R73, R68, R14 ;  /* 0x0000004449147225 */ /* 0x000fe200078e000e */
[----:B--2---:R-:W-:-:S05]  /*2240*/  LOP3.LUT R9, R5, 0xffffe000, RZ, 0xc0, !PT ;  /* 0xffffe00005097812 */ /* 0x004fca00078ec0ff */
[----:B------:R-:W-:-:S04]  /*2250*/  FMUL R9, R9, R56 ;  /* 0x0000003809097220 */ /* 0x000fc80000400000 */
[----:B------:R-:W-:Y:S01]  /*2260*/  FFMA R77, R24, R23, R9 ;  /* 0x00000017184d7223 */ /* 0x000fe20000000009 */
[----:B------:R-:W-:Y:S02]  /*2270*/  LEA.HI.X R9, R60, UR5, R75, 0x2, P1 ;  /* 0x000000053c097c11 */ /* 0x000fe400088f144b */
[----:B------:R-:W-:Y:S02]  /*2280*/  ISETP.GT.AND P1, PT, R3, RZ, P0 ;  /* 0x000000ff0300720c */ /* 0x000fe40000724270 */
[----:B------:R-:W-:-:S05]  /*2290*/  F2FP.TF32.F32.PACK_B R77, R77 ;  /* 0x0000004dff4d723e */ /* 0x000fca00024050ff */
[----:B------:R0:W-:Y:S06]  /*22a0*/  @P2 STG.E desc[UR36][R8.64], R77 ;  /* 0x0000004d08002986 */ /* 0x0001ec000c101924 */
[----:B------:R-:W-:Y:S05]  /*22b0*/  @!P1 BRA `(.L_x_37) ;  /* 0x0000000000049947 */ /* 0x000fea0003800000 */
[----:B------:R1:W5:Y:S02]  /*22c0*/  LDG.E.LTC128B R5, desc[UR36][R6.64+0x4] ;  /* 0x0000042406057981 */ /* 0x000364000c1e1920 */
.L_x_37:
[----:B------:R-:W-:Y:S05]  /*22d0*/  BSYNC B1 ;  /* 0x0000000000017941 */ /* 0x000fea0003800000 */
.L_x_36:
[----:B-----5:R-:W-:Y:S01]  /*22e0*/  LOP3.LUT R15, R5, 0xffffe000, RZ, 0xc0, !PT ;  /* 0xffffe000050f7812 */ /* 0x020fe200078ec0ff */
[----:B------:R-:W-:Y:S01]  /*22f0*/  IMAD.IADD R65, R65, 0x1, R21 ;  /* 0x0000000141417824 */ /* 0x000fe200078e0215 */
[----:B------:R-:W-:Y:S01]  /*2300*/  IADD3 R62, P2, R62, R20, RZ ;  /* 0x000000143e3e7210 */ /* 0x000fe20007f5e0ff */
[----:B------:R-:W-:Y:S01]  /*2310*/  IMAD.MOV.U32 R24, RZ, RZ, R5 ;  /* 0x000000ffff187224 */ /* 0x000fe200078e0005 */
[----:B------:R-:W-:Y:S01]  /*2320*/  ISETP.GT.AND P3, PT, R3, 0x8, P3 ;  /* 0x000000080300780c */ /* 0x000fe20001f64270 */
[----:B------:R-:W-:Y:S02]  /*2330*/  FMUL R12, R15, R56 ;  /* 0x000000380f0c7220 */ /* 0x000fe40000400000 */
[----:B------:R-:W-:Y:S01]  /*2340*/  IMAD.X R13, R65, 0x1, R13, P2 ;  /* 0x00000001410d7824 */ /* 0x000fe200010e060d */
[----:B------:R-:W-:Y:S01]  /*2350*/  LEA R14, P2, R62, R70, 0x2 ;  /* 0x000000463e0e7211 */ /* 0x000fe200078410ff */
[----:B------:R-:W-:-:S03]  /*2360*/  FFMA R25, R25, R23, R12 ;  /* 0x0000001719197223 */ /* 0x000fc6000000000c */
[----:B------:R-:W-:Y:S02]  /*2370*/  LEA.HI.X R15, R62, R71, R13, 0x2, P2 ;  /* 0x000000473e0f7211 */ /* 0x000fe400010f140d */
[----:B------:R-:W-:-:S05]  /*2380*/  F2FP.TF32.F32.PACK_B R25, R25 ;  /* 0x00000019ff19723e */ /* 0x000fca00024050ff */
[----:B------:R2:W-:Y:S04]  /*2390*/  @P1 STG.E desc[UR36][R8.64+0x4], R25 ;  /* 0x0000041908001986 */ /* 0x0005e8000c101924 */
[----:B------:R-:W3:Y:S01]  /*23a0*/  @P3 LDG.E.LTC128B R24, desc[UR36][R14.64] ;  /* 0x000000240e183981 */ /* 0x000ee2000c1e1920 */
[----:B------:R-:W-:Y:S01]  /*23b0*/  IADD3 R20, P1, R10, R20, RZ ;  /* 0x000000140a147210 */ /* 0x000fe20007f3e0ff */
[----:B------:R-:W-:Y:S01]  /*23c0*/  BSSY B1, `(.L_x_38) ;  /* 0x0000011000017945 */ /* 0x000fe20003800000 */
[----:B------:R-:W-:-:S03]  /*23d0*/  ISETP.GT.AND P0, PT, R3, 0x8, P0 ;  /* 0x000000080300780c */ /* 0x000fc60000704270 */
[----:B------:R-:W-:Y:S01]  /*23e0*/  IMAD.X R21, R11, 0x1, R65, P1 ;  /* 0x000000010b157824 */ /* 0x000fe200008e0641 */
[C---:B------:R-:W-:Y:S02]  /*23f0*/  SHF.L.U64.HI R11, R66.reuse, 0x5, R67 ;  /* 0x00000005420b7819 */ /* 0x040fe40000010243 */
[----:B------:R-:W-:Y:S01]  /*2400*/  LEA R12, P1, R66, R8, 0x5 ;  /* 0x00000008420c7211 */ /* 0x000fe200078228ff */
[----:B------:R-:W-:-:S04]  /*2410*/  IMAD.WIDE.U32 R20, R57, R64, R20 ;  /* 0x0000004039147225 */ /* 0x000fc800078e0014 */
[----:B------:R-:W-:Y:S01]  /*2420*/  IMAD.X R13, R11, 0x1, R9, P1 ;  /* 0x000000010b0d7824 */ /* 0x000fe200008e0609 */
[----:B------:R-:W-:Y:S02]  /*2430*/  LEA R10, P2, R20, R70, 0x2 ;  /* 0x00000046140a7211 */ /* 0x000fe400078410ff */
[----:B---3--:R-:W-:-:S05]  /*2440*/  LOP3.LUT R5, R24, 0xffffe000, RZ, 0xc0, !PT ;  /* 0xffffe00018057812 */ /* 0x008fca00078ec0ff */
[----:B------:R-:W-:-:S04]  /*2450*/  FMUL R5, R5, R56 ;  /* 0x0000003805057220 */ /* 0x000fc80000400000 */
[----:B------:R-:W-:Y:S01]  /*2460*/  FFMA R57, R26, R23, R5 ;  /* 0x000000171a397223 */ /* 0x000fe20000000005 */
[----:B------:R-:W-:-:S04]  /*2470*/  IMAD.IADD R5, R61, 0x1, R21 ;  /* 0x000000013d057824 */ /* 0x000fc800078e0215 */
[----:B------:R-:W-:Y:S02]  /*2480*/  F2FP.TF32.F32.PACK_B R57, R57 ;  /* 0x00000039ff39723e */ /* 0x000fe400024050ff */
[----:B------:R-:W-:-:S03]  /*2490*/  LEA.HI.X R11, R20, R71, R5, 0x2, P2 ;  /* 0x00000047140b7211 */ /* 0x000fc600010f1405 */
[----:B------:R2:W-:Y:S01]  /*24a0*/  @P3 STG.E desc[UR36][R12.64], R57 ;  /* 0x000000390c003986 */ /* 0x0005e2000c101924 */
[----:B------:R-:W-:Y:S05]  /*24b0*/  @!P0 BRA `(.L_x_39) ;  /* 0x0000000000048947 */ /* 0x000fea0003800000 */
[----:B------:R3:W5:Y:S02]  /*24c0*/  LDG.E.LTC128B R24, desc[UR36][R10.64+0x4] ;  /* 0x000004240a187981 */ /* 0x000764000c1e1920 */
.L_x_39:
[----:B------:R-:W-:Y:S05]  /*24d0*/  BSYNC B1 ;  /* 0x0000000000017941 */ /* 0x000fea0003800000 */
.L_x_38:
[----:B-----5:R-:W-:Y:S01]  /*24e0*/  LOP3.LUT R5, R24, 0xffffe000, RZ, 0xc0, !PT ;  /* 0xffffe00018057812 */ /* 0x020fe200078ec0ff */
[----:B------:R-:W-:Y:S01]  /*24f0*/  BSSY B1, `(.L_x_40) ;  /* 0x0000009000017945 */ /* 0x000fe20003800000 */
[----:B------:R-:W-:-:S03]  /*2500*/  ISETP.GT.AND P1, PT, R4, 0x8, PT ;  /* 0x000000080400780c */ /* 0x000fc60003f24270 */
[----:B------:R-:W-:Y:S01]  /*2510*/  FMUL R14, R5, R56 ;  /* 0x00000038050e7220 */ /* 0x000fe20000400000 */
[----:B------:R-:W-:-:S03]  /*2520*/  ISETP.GT.AND P2, PT, R3, RZ, P1 ;  /* 0x000000ff0300720c */ /* 0x000fc60000f44270 */
[----:B------:R-:W-:-:S05]  /*2530*/  FFMA R27, R27, R23, R14 ;  /* 0x000000171b1b7223 */ /* 0x000fca000000000e */
[----:B------:R-:W-:-:S05]  /*2540*/  F2FP.TF32.F32.PACK_B R27, R27 ;  /* 0x0000001bff1b723e */ /* 0x000fca00024050ff */
[----:B------:R4:W-:Y:S01]  /*2550*/  @P0 STG.E desc[UR36][R12.64+0x4], R27 ;  /* 0x0000041b0c000986 */ /* 0x0009e2000c101924 */
[----:B------:R-:W-:Y:S05]  /*2560*/  @!P2 BRA `(.L_x_41) ;  /* 0x000000000004a947 */ /* 0x000fea0003800000 */
[----:B------:R0:W5:Y:S02]  /*2570*/  LDG.E.LTC128B R24, desc[UR36][R6.64+0x20] ;  /* 0x0000202406187981 */ /* 0x000164000c1e1920 */
.L_x_41:
[----:B------:R-:W-:Y:S05]  /*2580*/  BSYNC B1 ;  /* 0x0000000000017941 */ /* 0x000fea0003800000 */
.L_x_40:
        /* <DEDUP_REMOVED lines=10> */
.L_x_43:
[----:B------:R-:W-:Y:S05]  /*2630*/  BSYNC B1 ;  /* 0x0000000000017941 */ /* 0x000fea0003800000 */
.L_x_42:
[----:B0----5:R-:W-:Y:S01]  /*2640*/  LOP3.LUT R5, R24, 0xffffe000, RZ, 0xc0, !PT ;  /* 0xffffe00018057812 */ /* 0x021fe200078ec0ff */
[----:B------:R-:W-:Y:S01]  /*2650*/  BSSY B1, `(.L_x_44) ;  /* 0x0000008000017945 */ /* 0x000fe20003800000 */
[----:B------:R-:W-:-:S03]  /*2660*/  ISETP.GT.AND P1, PT, R3, 0x8, P1 ;  /* 0x000000080300780c */ /* 0x000fc60000f24270 */
[----:B------:R-:W-:-:S04]  /*2670*/  FMUL R14, R5, R56 ;  /* 0x00000038050e7220 */ /* 0x000fc80000400000 */
[----:B------:R-:W-:-:S05]  /*2680*/  FFMA R29, R29, R23, R14 ;  /* 0x000000171d1d7223 */ /* 0x000fca000000000e */
[----:B------:R-:W-:-:S05]  /*2690*/  F2FP.TF32.F32.PACK_B R29, R29 ;  /* 0x0000001dff1d723e */ /* 0x000fca00024050ff */
[----:B------:R0:W-:Y:S01]  /*26a0*/  @P3 STG.E desc[UR36][R8.64+0x24], R29 ;  /* 0x0000241d08003986 */ /* 0x0001e2000c101924 */
[----:B------:R-:W-:Y:S05]  /*26b0*/  @!P1 BRA `(.L_x_45) ;  /* 0x0000000000049947 */ /* 0x000fea0003800000 */
[----:B------:R0:W5:Y:S02]  /*26c0*/  LDG.E.LTC128B R24, desc[UR36][R10.64+0x20] ;  /* 0x000020240a187981 */ /* 0x000164000c1e1920 */
.L_x_45:
[----:B------:R-:W-:Y:S05]  /*26d0*/  BSYNC B1 ;  /* 0x0000000000017941 */ /* 0x000fea0003800000 */
.L_x_44:
[----:B-----5:R-:W-:Y:S01]  /*26e0*/  LOP3.LUT R5, R24, 0xffffe000, RZ, 0xc0, !PT ;  /* 0xffffe00018057812 */ /* 0x020fe200078ec0ff */
        /* <DEDUP_REMOVED lines=8> */
.L_x_47:
[----:B------:R-:W-:Y:S05]  /*2770*/  BSYNC B1 ;  /* 0x0000000000017941 */ /* 0x000fea0003800000 */
.L_x_46:
[----:B0----5:R-:W-:Y:S01]  /*2780*/  LOP3.LUT R5, R24, 0xffffe000, RZ, 0xc0, !PT ;  /* 0xffffe00018057812 */ /* 0x021fe200078ec0ff */
        /* <DEDUP_REMOVED lines=9> */
.L_x_49:
[----:B------:R-:W-:Y:S05]  /*2820*/  BSYNC B1 ;  /* 0x0000000000017941 */ /* 0x000fea0003800000 */
.L_x_48:
        /* <DEDUP_REMOVED lines=10> */
.L_x_51:
[----:B------:R-:W-:Y:S05]  /*28d0*/  BSYNC B1 ;  /* 0x0000000000017941 */ /* 0x000fea0003800000 */
.L_x_50:
        /* <DEDUP_REMOVED lines=9> */
.L_x_53:
[----:B------:R-:W-:Y:S05]  /*2970*/  BSYNC B1 ;  /* 0x0000000000017941 */ /* 0x000fea0003800000 */
.L_x_52:
        /* <DEDUP_REMOVED lines=9> */
.L_x_55:
[----:B------:R-:W-:Y:S05]  /*2a10*/  BSYNC B1 ;  /* 0x0000000000017941 */ /* 0x000fea0003800000 */
.L_x_54:
        /* <DEDUP_REMOVED lines=10> */
.L_x_57:
[----:B------:R-:W-:Y:S05]  /*2ac0*/  BSYNC B1 ;  /* 0x0000000000017941 */ /* 0x000fea0003800000 */
.L_x_56:
        /* <DEDUP_REMOVED lines=10> */
.L_x_59:
[----:B------:R-:W-:Y:S05]  /*2b70*/  BSYNC B1 ;  /* 0x0000000000017941 */ /* 0x000fea0003800000 */
.L_x_58:
        /* <DEDUP_REMOVED lines=9> */
.L_x_61:
[----:B------:R-:W-:Y:S05]  /*2c10*/  BSYNC B1 ;  /* 0x0000000000017941 */ /* 0x000fea0003800000 */
.L_x_60:
        /* <DEDUP_REMOVED lines=9> */
.L_x_63:
[----:B------:R-:W-:Y:S05]  /*2cb0*/  BSYNC B1 ;  /* 0x0000000000017941 */ /* 0x000fea0003800000 */
.L_x_62:
        /* <DEDUP_REMOVED lines=10> */
.L_x_65:
[----:B------:R-:W-:Y:S05]  /*2d60*/  BSYNC B1 ;  /* 0x0000000000017941 */ /* 0x000fea0003800000 */
.L_x_64:
        /* <DEDUP_REMOVED lines=10> */
.L_x_67:
[----:B------:R-:W-:Y:S05]  /*2e10*/  BSYNC B1 ;  /* 0x0000000000017941 */ /* 0x000fea0003800000 */
.L_x_66:
        /* <DEDUP_REMOVED lines=9> */
.L_x_69:
[----:B------:R-:W-:Y:S05]  /*2eb0*/  BSYNC B1 ;  /* 0x0000000000017941 */ /* 0x000fea0003800000 */
.L_x_68:
        /* <DEDUP_REMOVED lines=9> */
.L_x_71:
[----:B------:R-:W-:Y:S05]  /*2f50*/  BSYNC B1 ;  /* 0x0000000000017941 */ /* 0x000fea0003800000 */
.L_x_70:
        /* <DEDUP_REMOVED lines=10> */
.L_x_73:
[----:B------:R-:W-:Y:S05]  /*3000*/  BSYNC B1 ;  /* 0x0000000000017941 */ /* 0x000fea0003800000 */
.L_x_72:
        /* <DEDUP_REMOVED lines=10> */
.L_x_75:
[----:B------:R-:W-:Y:S05]  /*30b0*/  BSYNC B1 ;  /* 0x0000000000017941 */ /* 0x000fea0003800000 */
.L_x_74:
        /* <DEDUP_REMOVED lines=9> */
.L_x_77:
[----:B------:R-:W-:Y:S05]  /*3150*/  BSYNC B1 ;  /* 0x0000000000017941 */ /* 0x000fea0003800000 */
.L_x_76:
        /* <DEDUP_REMOVED lines=9> */
.L_x_79:
[----:B------:R-:W-:Y:S05]  /*31f0*/  BSYNC B1 ;  /* 0x0000000000017941 */ /* 0x000fea0003800000 */
.L_x_78:
        /* <DEDUP_REMOVED lines=10> */
.L_x_81:
[----:B------:R-:W-:Y:S05]  /*32a0*/  BSYNC B1 ;  /* 0x0000000000017941 */ /* 0x000fea0003800000 */
.L_x_80:
        /* <DEDUP_REMOVED lines=10> */
.L_x_83:
[----:B------:R-:W-:Y:S05]  /*3350*/  BSYNC B1 ;  /* 0x0000000000017941 */ /* 0x000fea0003800000 */
.L_x_82:
        /* <DEDUP_REMOVED lines=9> */
.L_x_85:
[----:B------:R-:W-:Y:S05]  /*33f0*/  BSYNC B1 ;  /* 0x0000000000017941 */ /* 0x000fea0003800000 */
.L_x_84:
        /* <DEDUP_REMOVED lines=9> */
.L_x_87:
[----:B------:R-:W-:Y:S05]  /*3490*/  BSYNC B1 ;  /* 0x0000000000017941 */ /* 0x000fea0003800000 */
.L_x_86:
        /* <DEDUP_REMOVED lines=10> */
.L_x_89:
[----:B------:R-:W-:Y:S05]  /*3540*/  BSYNC B1 ;  /* 0x0000000000017941 */ /* 0x000fea0003800000 */
.L_x_88:
[----:B-----5:R-:W-:Y:S01]  /*3550*/  LOP3.LUT R5, R24, 0xffffe000, RZ, 0xc0, !PT ;  /* 0xffffe00018057812 */ /* 0x020fe200078ec0ff */
[----:B------:R-:W-:Y:S01]  /*3560*/  BSSY B1, `(.L_x_90) ;  /* 0x000000b000017945 */ /* 0x000fe20003800000 */
[----:B------:R-:W-:Y:S01]  /*3570*/  ISETP.GT.AND P0, PT, R4, 0x39, PT ;  /* 0x000000390400780c */ /* 0x000fe20003f04270 */
[----:B------:R-:W-:Y:S02]  /*3580*/  @P2 IMAD.MOV.U32 R4, RZ, RZ, R8 ;  /* 0x000000ffff042224 */ /* 0x000fe400078e0008 */
[----:B------:R-:W-:Y:S01]  /*3590*/  FMUL R5, R5, R56 ;  /* 0x0000003805057220 */ /* 0x000fe20000400000 */
[----:B------:R-:W-:-:S03]  /*35a0*/  ISETP.GT.AND P3, PT, R3, RZ, P0 ;  /* 0x000000ff0300720c */ /* 0x000fc60000764270 */
[----:B------:R-:W-:Y:S01]  /*35b0*/  FFMA R15, R52, R23, R5 ;  /* 0x00000017340f7223 */ /* 0x000fe20000000005 */
[----:B------:R-:W-:-:S04]  /*35c0*/  @P2 IMAD.MOV.U32 R5, RZ, RZ, R9 ;  /* 0x000000ffff052224 */ /* 0x000fc800078e0009 */
[----:B------:R-:W-:-:S05]  /*35d0*/  F2FP.TF32.F32.PACK_B R15, R15 ;  /* 0x0000000fff0f723e */ /* 0x000fca00024050ff */
[----:B------:R0:W-:Y:S01]  /*35e0*/  @P2 STG.E desc[UR36][R4.64+0xe0], R15 ;  /* 0x0000e00f04002986 */ /* 0x0001e2000c101924 */
[----:B------:R-:W-:Y:S05]  /*35f0*/  @!P3 BRA `(.L_x_91) ;  /* 0x000000000004b947 */ /* 0x000fea0003800000 */
[----:B------:R0:W5:Y:S02]  /*3600*/  LDG.E.LTC128B R24, desc[UR36][R6.64+0xe4] ;  /* 0x0000e42406187981 */ /* 0x000164000c1e1920 */
.L_x_91:
[----:B------:R-:W-:Y:S05]  /*3610*/  BSYNC B1 ;  /* 0x0000000000017941 */ /* 0x000fea0003800000 */
.L_x_90:
        /* <DEDUP_REMOVED lines=9> */
.L_x_93:
[----:B------:R-:W-:Y:S05]  /*36b0*/  BSYNC B1 ;  /* 0x0000000000017941 */ /* 0x000fea0003800000 */
.L_x_92:
[----:B-----5:R-:W-:Y:S01]  /*36c0*/  LOP3.LUT R5, R24, 0xffffe000, RZ, 0xc0, !PT ;  /* 0xffffe00018057812 */ /* 0x020fe200078ec0ff */
[----:B------:R-:W-:Y:S01]  /*36d0*/  @P1 IMAD.MOV.U32 R4, RZ, RZ, R12 ;  /* 0x000000ffff041224 */ /* 0x000fe200078e000c */
[----:B------:R-:W-:Y:S01]  /*36e0*/  ISETP.GT.AND P0, PT, R3, 0x8, P0 ;  /* 0x000000080300780c */ /* 0x000fe20000704270 */
[----:B------:R-:W-:Y:S02]  /*36f0*/  BSSY B1, `(.L_x_94) ;  /* 0x0000008000017945 */ /* 0x000fe40003800000 */
[----:B------:R-:W-:-:S04]  /*3700*/  FMUL R5, R5, R56 ;  /* 0x0000003805057220 */ /* 0x000fc80000400000 */
[----:B-1----:R-:W-:Y:S01]  /*3710*/  FFMA R7, R54, R23, R5 ;  /* 0x0000001736077223 */ /* 0x002fe20000000005 */
[----:B------:R-:W-:-:S04]  /*3720*/  @P1 IMAD.MOV.U32 R5, RZ, RZ, R13 ;  /* 0x000000ffff051224 */ /* 0x000fc800078e000d */
[----:B------:R-:W-:-:S05]  /*3730*/  F2FP.TF32.F32.PACK_B R7, R7 ;  /* 0x00000007ff07723e */ /* 0x000fca00024050ff */
[----:B------:R1:W-:Y:S01]  /*3740*/  @P1 STG.E desc[UR36][R4.64+0xe0], R7 ;  /* 0x0000e00704001986 */ /* 0x0003e2000c101924 */
[----:B------:R-:W-:Y:S05]  /*3750*/  @!P0 BRA `(.L_x_95) ;  /* 0x0000000000048947 */ /* 0x000fea0003800000 */
[----:B------:R0:W5:Y:S02]  /*3760*/  LDG.E.LTC128B R24, desc[UR36][R10.64+0xe4] ;  /* 0x0000e4240a187981 */ /* 0x000164000c1e1920 */
.L_x_95:
[----:B------:R-:W-:Y:S05]  /*3770*/  BSYNC B1 ;  /* 0x0000000000017941 */ /* 0x000fea0003800000 */
.L_x_94:
[----:B------:R-:W-:Y:S05]  /*3780*/  @!P0 BRA `(.L_x_96) ;  /* 0x0000000800908947 */ /* 0x000fea0003800000 */
[----:B-----5:R-:W-:-:S05]  /*3790*/  LOP3.LUT R3, R24, 0xffffe000, RZ, 0xc0, !PT ;  /* 0xffffe00018037812 */ /* 0x020fca00078ec0ff */
[----:B-1----:R-:W-:-:S04]  /*37a0*/  FMUL R4, R3, R56 ;  /* 0x0000003803047220 */ /* 0x002fc80000400000 */
[----:B------:R-:W-:-:S05]  /*37b0*/  FFMA R55, R55, R23, R4 ;  /* 0x0000001737377223 */ /* 0x000fca0000000004 */
[----:B------:R-:W-:-:S05]  /*37c0*/  F2FP.TF32.F32.PACK_B R55, R55 ;  /* 0x00000037ff37723e */ /* 0x000fca00024050ff */
[----:B------:R1:W-:Y:S01]  /*37d0*/  STG.E desc[UR36][R12.64+0xe4], R55 ;  /* 0x0000e4370c007986 */ /* 0x0003e2000c101924 */
[----:B------:R-:W-:Y:S05]  /*37e0*/  BRA `(.L_x_96) ;  /* 0x0000000800787947 */ /* 0x000fea0003800000 */
.L_x_35:
[----:B------:R-:W-:Y:S01]  /*37f0*/  ISETP.GT.AND P4, PT, R4, 0x1, PT ;  /* 0x000000010400780c */ /* 0x000fe20003f84270 */
[----:B------:R-:W-:Y:S01]  /*3800*/  ULDC.64 UR4, c[0x0][0x5c0] ;  /* 0x0001700000047ab9 */ /* 0x000fe20000000a00 */
[-C--:B------:R-:W-:Y:S01]  /*3810*/  FMUL R5, R24, R23.reuse ;  /* 0x0000001718057220 */ /* 0x080fe20000400000 */
[----:B------:R-:W-:Y:S01]  /*3820*/  LEA R6, P1, R60, UR4, 0x2 ;  /* 0x000000043c067c11 */ /* 0x000fe2000f8210ff */
[-C--:B------:R-:W-:Y:S01]  /*3830*/  FMUL R25, R25, R23.reuse ;  /* 0x0000001719197220 */ /* 0x080fe20000400000 */
[C---:B------:R-:W-:Y:S01]  /*3840*/  ISETP.GT.AND P0, PT, R3.reuse, RZ, P4 ;  /* 0x000000ff0300720c */ /* 0x040fe20002704270 */
[-C--:B------:R-:W-:Y:S01]  /*3850*/  FMUL R11, R26, R23.reuse ;  /* 0x000000171a0b7220 */ /* 0x080fe20000400000 */
[----:B------:R-:W-:Y:S01]  /*3860*/  ISETP.GT.AND P3, PT, R3, 0x8, P3 ;  /* 0x000000080300780c */ /* 0x000fe20001f64270 */
[-C--:B------:R-:W-:Y:S01]  /*3870*/  FMUL R27, R27, R23.reuse ;  /* 0x000000171b1b7220 */ /* 0x080fe20000400000 */
[----:B------:R-:W-:Y:S01]  /*3880*/  LEA.HI.X R7, R60, UR5, R75, 0x2, P1 ;  /* 0x000000053c077c11 */ /* 0x000fe200088f144b */
[----:B------:R-:W-:Y:S01]  /*3890*/  FMUL R29, R29, R23 ;  /* 0x000000171d1d7220 */ /* 0x000fe20000400000 */
[----:B------:R-:W-:Y:S01]  /*38a0*/  F2FP.TF32.F32.PACK_B R5, R5 ;  /* 0x00000005ff05723e */ /* 0x000fe200024050ff */
[-C--:B------:R-:W-:Y:S01]  /*38b0*/  FMUL R31, R31, R23.reuse ;  /* 0x000000171f1f7220 */ /* 0x080fe20000400000 */
[C---:B------:R-:W-:Y:S01]  /*38c0*/  SHF.L.U64.HI R67, R66.reuse, 0x5, R67 ;  /* 0x0000000542437819 */ /* 0x040fe20000010243 */
[----:B------:R-:W-:Y:S01]  /*38d0*/  FMUL R33, R33, R23 ;  /* 0x0000001721217220 */ /* 0x000fe20000400000 */
[----:B------:R-:W-:Y:S01]  /*38e0*/  LEA R8, P1, R66, R6, 0x5 ;  /* 0x0000000642087211 */ /* 0x000fe200078228ff */
[----:B------:R0:W-:Y:S01]  /*38f0*/  @P2 STG.E desc[UR36][R6.64], R5 ;  /* 0x0000000506002986 */ /* 0x0001e2000c101924 */
[----:B------:R-:W-:Y:S01]  /*3900*/  F2FP.TF32.F32.PACK_B R25, R25 ;  /* 0x00000019ff19723e */ /* 0x000fe200024050ff */
[----:B------:R-:W-:Y:S01]  /*3910*/  FMUL R13, R34, R23 ;  /* 0x00000017220d7220 */ /* 0x000fe20000400000 */
[----:B------:R-:W-:Y:S01]  /*3920*/  F2FP.TF32.F32.PACK_B R11, R11 ;  /* 0x0000000bff0b723e */ /* 0x000fe200024050ff */
[----:B------:R-:W-:Y:S01]  /*3930*/  IMAD.X R9, R67, 0x1, R7, P1 ;  /* 0x0000000143097824 */ /* 0x000fe200008e0607 */
[C---:B------:R-:W-:Y:S01]  /*3940*/  ISETP.GT.AND P2, PT, R4.reuse, 0x8, PT ;  /* 0x000000080400780c */ /* 0x040fe20003f44270 */
[----:B------:R-:W-:Y:S01]  /*3950*/  @P0 STG.E desc[UR36][R6.64+0x4], R25 ;  /* 0x0000041906000986 */ /* 0x000fe2000c101924 */
[----:B------:R-:W-:Y:S01]  /*3960*/  ISETP.GT.AND P0, PT, R4, 0x9, PT ;  /* 0x000000090400780c */ /* 0x000fe20003f04270 */
[-C--:B------:R-:W-:Y:S01]  /*3970*/  FMUL R35, R35, R23.reuse ;  /* 0x0000001723237220 */ /* 0x080fe20000400000 */
[C---:B------:R-:W-:Y:S01]  /*3980*/  ISETP.GT.AND P4, PT, R3.reuse, 0x8, P4 ;  /* 0x000000080300780c */ /* 0x040fe20002784270 */
[----:B------:R1:W-:Y:S01]  /*3990*/  @P3 STG.E desc[UR36][R8.64], R11 ;  /* 0x0000000b08003986 */ /* 0x0003e2000c101924 */
[C---:B------:R-:W-:Y:S01]  /*39a0*/  ISETP.GT.AND P1, PT, R3.reuse, RZ, P2 ;  /* 0x000000ff0300720c */ /* 0x040fe20001724270 */
[-C--:B0-----:R-:W-:Y:S01]  /*39b0*/  FMUL R5, R28, R23.reuse ;  /* 0x000000171c057220 */ /* 0x081fe20000400000 */
[----:B------:R-:W-:Y:S01]  /*39c0*/  ISETP.GT.AND P3, PT, R3, RZ, P0 ;  /* 0x000000ff0300720c */ /* 0x000fe20000764270 */
[----:B------:R-:W-:Y:S01]  /*39d0*/  FMUL R37, R37, R23 ;  /* 0x0000001725257220 */ /* 0x000fe20000400000 */
[----:B------:R-:W-:Y:S01]  /*39e0*/  F2FP.TF32.F32.PACK_B R27, R27 ;  /* 0x0000001bff1b723e */ /* 0x000fe200024050ff */
[----:B------:R-:W-:Y:S01]  /*39f0*/  FMUL R39, R39, R23 ;  /* 0x0000001727277220 */ /* 0x000fe20000400000 */
[----:B------:R-:W-:Y:S01]  /*3a00*/  F2FP.TF32.F32.PACK_B R5, R5 ;  /* 0x00000005ff05723e */ /* 0x000fe200024050ff */
[-C--:B------:R-:W-:Y:S01]  /*3a10*/  FMUL R41, R41, R23.reuse ;  /* 0x0000001729297220 */ /* 0x080fe20000400000 */
[----:B------:R-:W-:Y:S01]  /*3a20*/  ISETP.GT.AND P2, PT, R3, 0x8, P2 ;  /* 0x000000080300780c */ /* 0x000fe20001744270 */
[----:B------:R-:W-:Y:S01]  /*3a30*/  FMUL R43, R43, R23 ;  /* 0x000000172b2b7220 */ /* 0x000fe20000400000 */
[----:B------:R-:W-:Y:S01]  /*3a40*/  F2FP.TF32.F32.PACK_B R29, R29 ;  /* 0x0000001dff1d723e */ /* 0x000fe200024050ff */
[----:B------:R-:W-:Y:S01]  /*3a50*/  @P4 STG.E desc[UR36][R8.64+0x4], R27 ;  /* 0x0000041b08004986 */ /* 0x000fe2000c101924 */
[-C--:B-1----:R-:W-:Y:S01]  /*3a60*/  FMUL R11, R30, R23.reuse ;  /* 0x000000171e0b7220 */ /* 0x082fe20000400000 */
[----:B------:R-:W-:Y:S01]  /*3a70*/  ISETP.GT.AND P0, PT, R3, 0x8, P0 ;  /* 0x000000080300780c */ /* 0x000fe20000704270 */
[-C--:B------:R-:W-:Y:S01]  /*3a80*/  FMUL R45, R45, R23.reuse ;  /* 0x000000172d2d7220 */ /* 0x080fe20000400000 */
[----:B------:R0:W-:Y:S01]  /*3a90*/  @P1 STG.E desc[UR36][R6.64+0x20], R5 ;  /* 0x0000200506001986 */ /* 0x0001e2000c101924 */
[C---:B------:R-:W-:Y:S01]  /*3aa0*/  ISETP.GT.AND P4, PT, R4.reuse, 0x11, PT ;  /* 0x000000110400780c */ /* 0x040fe20003f84270 */
[----:B------:R-:W-:Y:S01]  /*3ab0*/  FMUL R47, R47, R23 ;  /* 0x000000172f2f7220 */ /* 0x000fe20000400000 */
[----:B------:R-:W-:Y:S01]  /*3ac0*/  F2FP.TF32.F32.PACK_B R11, R11 ;  /* 0x0000000bff0b723e */ /* 0x000fe200024050ff */
[----:B------:R-:W-:Y:S01]  /*3ad0*/  @P3 STG.E desc[UR36][R6.64+0x24], R29 ;  /* 0x0000241d06003986 */ /* 0x000fe2000c101924 */
[----:B------:R-:W-:Y:S01]  /*3ae0*/  ISETP.GT.AND P3, PT, R4, 0x10, PT ;  /* 0x000000100400780c */ /* 0x000fe20003f64270 */
[----:B------:R-:W-:Y:S01]  /*3af0*/  FMUL R49, R49, R23 ;  /* 0x0000001731317220 */ /* 0x000fe20000400000 */
[----:B------:R-:W-:Y:S01]  /*3b00*/  F2FP.TF32.F32.PACK_B R31, R31 ;  /* 0x0000001fff1f723e */ /* 0x000fe200024050ff */
[----:B------:R1:W-:Y:S01]  /*3b10*/  @P2 STG.E desc[UR36][R8.64+0x20], R11 ;  /* 0x0000200b08002986 */ /* 0x0003e2000c101924 */
[C---:B------:R-:W-:Y:S01]  /*3b20*/  ISETP.GT.AND P1, PT, R3.reuse, RZ, P3 ;  /* 0x000000ff0300720c */ /* 0x040fe20001f24270 */
[-C--:B------:R-:W-:Y:S01]  /*3b30*/  FMUL R15, R50, R23.reuse ;  /* 0x00000017320f7220 */ /* 0x080fe20000400000 */
[C---:B------:R-:W-:Y:S01]  /*3b40*/  ISETP.GT.AND P2, PT, R3.reuse, RZ, P4 ;  /* 0x000000ff0300720c */ /* 0x040fe20002744270 */
[----:B0-----:R-:W-:Y:S01]  /*3b50*/  FMUL R5, R32, R23 ;  /* 0x0000001720057220 */ /* 0x001fe20000400000 */
[----:B------:R-:W-:Y:S01]  /*3b60*/  ISETP.GT.AND P3, PT, R3, 0x8, P3 ;  /* 0x000000080300780c */ /* 0x000fe20001f64270 */
[----:B------:R-:W-:Y:S01]  /*3b70*/  @P0 STG.E desc[UR36][R8.64+0x24], R31 ;  /* 0x0000241f08000986 */ /* 0x000fe2000c101924 */
[----:B------:R-:W-:Y:S01]  /*3b80*/  F2FP.TF32.F32.PACK_B R33, R33 ;  /* 0x00000021ff21723e */ /* 0x000fe200024050ff */
[----:B------:R-:W-:Y:S01]  /*3b90*/  FMUL R51, R51, R23 ;  /* 0x0000001733337220 */ /* 0x000fe20000400000 */
[----:B------:R-:W-:Y:S01]  /*3ba0*/  F2FP.TF32.F32.PACK_B R5, R5 ;  /* 0x00000005ff05723e */ /* 0x000fe200024050ff */
[----:B------:R-:W-:Y:S01]  /*3bb0*/  FMUL R53, R53, R23 ;  /* 0x0000001735357220 */ /* 0x000fe20000400000 */
[----:B------:R-:W-:Y:S01]  /*3bc0*/  F2FP.TF32.F32.PACK_B R13, R13 ;  /* 0x0000000dff0d723e */ /* 0x000fe200024050ff */
[-C--:B-1----:R-:W-:Y:S01]  /*3bd0*/  FMUL R11, R38, R23.reuse ;  /* 0x00000017260b7220 */ /* 0x082fe20000400000 */
[C---:B------:R-:W-:Y:S01]  /*3be0*/  ISETP.GT.AND P0, PT, R4.reuse, 0x19, PT ;  /* 0x000000190400780c */ /* 0x040fe20003f04270 */
[----:B------:R0:W-:Y:S01]  /*3bf0*/  @P1 STG.E desc[UR36][R6.64+0x40], R5 ;  /* 0x0000400506001986 */ /* 0x0001e2000c101924 */
[----:B------:R-:W-:Y:S01]  /*3c00*/  ISETP.GT.AND P1, PT, R4, 0x18, PT ;  /* 0x000000180400780c */ /* 0x000fe20003f24270 */
[----:B------:R-:W-:Y:S01]  /*3c10*/  FMUL R55, R55, R23 ;  /* 0x0000001737377220 */ /* 0x000fe20000400000 */
[C---:B------:R-:W-:Y:S01]  /*3c20*/  ISETP.GT.AND P4, PT, R3.reuse, 0x8, P4 ;  /* 0x000000080300780c */ /* 0x040fe20002784270 */
[----:B------:R-:W-:Y:S01]  /*3c30*/  @P2 STG.E desc[UR36][R6.64+0x44], R33 ;  /* 0x0000442106002986 */ /* 0x000fe2000c101924 */
[----:B------:R-:W-:-:S02]  /*3c40*/  ISETP.GT.AND P2, PT, R3, RZ, P1 ;  /* 0x000000ff0300720c */ /* 0x000fc40000f44270 */
[C---:B------:R-:W-:Y:S01]  /*3c50*/  ISETP.GT.AND P1, PT, R3.reuse, 0x8, P1 ;  /* 0x000000080300780c */ /* 0x040fe20000f24270 */
[----:B------:R1:W-:Y:S01]  /*3c60*/  @P3 STG.E desc[UR36][R8.64+0x40], R13 ;  /* 0x0000400d08003986 */ /* 0x0003e2000c101924 */
[----:B------:R-:W-:Y:S02]  /*3c70*/  ISETP.GT.AND P3, PT, R3, RZ, P0 ;  /* 0x000000ff0300720c */ /* 0x000fe40000764270 */
[----:B------:R-:W-:Y:S01]  /*3c80*/  F2FP.TF32.F32.PACK_B R35, R35 ;  /* 0x00000023ff23723e */ /* 0x000fe200024050ff */
[----:B0-----:R-:W-:Y:S01]  /*3c90*/  FMUL R5, R36, R23 ;  /* 0x0000001724057220 */ /* 0x001fe20000400000 */
[----:B------:R-:W-:Y:S02]  /*3ca0*/  F2FP.TF32.F32.PACK_B R37, R37 ;  /* 0x00000025ff25723e */ /* 0x000fe400024050ff */
[----:B------:R-:W-:Y:S01]  /*3cb0*/  F2FP.TF32.F32.PACK_B R11, R11 ;  /* 0x0000000bff0b723e */ /* 0x000fe200024050ff */
[----:B------:R-:W-:Y:S01]  /*3cc0*/  @P4 STG.E desc[UR36][R8.64+0x44], R35 ;  /* 0x0000442308004986 */ /* 0x000fe2000c101924 */
[----:B------:R-:W-:-:S02]  /*3cd0*/  F2FP.TF32.F32.PACK_B R5, R5 ;  /* 0x00000005ff05723e */ /* 0x000fc400024050ff */
[----:B------:R-:W-:Y:S01]  /*3ce0*/  F2FP.TF32.F32.PACK_B R39, R39 ;  /* 0x00000027ff27723e */ /* 0x000fe200024050ff */
[----:B-1----:R-:W-:Y:S01]  /*3cf0*/  FMUL R13, R42, R23 ;  /* 0x000000172a0d7220 */ /* 0x002fe20000400000 */
[----:B------:R-:W-:Y:S01]  /*3d00*/  F2FP.TF32.F32.PACK_B R41, R41 ;  /* 0x00000029ff29723e */ /* 0x000fe200024050ff */
[----:B------:R0:W-:Y:S01]  /*3d10*/  @P2 STG.E desc[UR36][R6.64+0x60], R5 ;  /* 0x0000600506002986 */ /* 0x0001e2000c101924 */
[C---:B------:R-:W-:Y:S02]  /*3d20*/  ISETP.GT.AND P2, PT, R4.reuse, 0x20, PT ;  /* 0x000000200400780c */ /* 0x040fe40003f44270 */
[----:B------:R-:W-:Y:S01]  /*3d30*/  F2FP.TF32.F32.PACK_B R13, R13 ;  /* 0x0000000dff0d723e */ /* 0x000fe200024050ff */
[----:B------:R-:W-:Y:S01]  /*3d40*/  @P3 STG.E desc[UR36][R6.64+0x64], R37 ;  /* 0x0000642506003986 */ /* 0x000fe2000c101924 */
[C---:B------:R-:W-:Y:S02]  /*3d50*/  ISETP.GT.AND P3, PT, R3.reuse, 0x8, P0 ;  /* 0x000000080300780c */ /* 0x040fe40000764270 */
[----:B------:R-:W-:Y:S01]  /*3d60*/  ISETP.GT.AND P0, PT, R4, 0x21, PT ;  /* 0x000000210400780c */ /* 0x000fe20003f04270 */
[----:B------:R1:W-:Y:S01]  /*3d70*/  @P1 STG.E desc[UR36][R8.64+0x60], R11 ;  /* 0x0000600b08001986 */ /* 0x0003e2000c101924 */
[----:B------:R-:W-:-:S02]  /*3d80*/  ISETP.GT.AND P4, PT, R3, RZ, P2 ;  /* 0x000000ff0300720c */ /* 0x000fc40001784270 */
[C---:B------:R-:W-:Y:S01]  /*3d90*/  ISETP.GT.AND P1, PT, R3.reuse, RZ, P0 ;  /* 0x000000ff0300720c */ /* 0x040fe20000724270 */
[----:B0-----:R-:W-:Y:S01]  /*3da0*/  FMUL R5, R40, R23 ;  /* 0x0000001728057220 */ /* 0x001fe20000400000 */
[C---:B------:R-:W-:Y:S02]  /*3db0*/  ISETP.GT.AND P2, PT, R3.reuse, 0x8, P2 ;  /* 0x000000080300780c */ /* 0x040fe40001744270 */
[----:B------:R-:W-:Y:S02]  /*3dc0*/  F2FP.TF32.F32.PACK_B R43, R43 ;  /* 0x0000002bff2b723e */ /* 0x000fe400024050ff */
[----:B------:R-:W-:Y:S01]  /*3dd0*/  F2FP.TF32.F32.PACK_B R5, R5 ;  /* 0x00000005ff05723e */ /* 0x000fe200024050ff */
[----:B------:R-:W-:Y:S01]  /*3de0*/  @P3 STG.E desc[UR36][R8.64+0x64], R39 ;  /* 0x0000642708003986 */ /* 0x000fe2000c101924 */
[----:B------:R-:W-:Y:S01]  /*3df0*/  ISETP.GT.AND P3, PT, R3, 0x8, P0 ;  /* 0x000000080300780c */ /* 0x000fe20000764270 */
[----:B-1----:R-:W-:Y:S01]  /*3e00*/  FMUL R11, R46, R23 ;  /* 0x000000172e0b7220 */ /* 0x002fe20000400000 */
[----:B------:R-:W-:Y:S01]  /*3e10*/  ISETP.GT.AND P0, PT, R4, 0x29, PT ;  /* 0x000000290400780c */ /* 0x000fe20003f04270 */
[----:B------:R0:W-:Y:S01]  /*3e20*/  @P4 STG.E desc[UR36][R6.64+0x80], R5 ;  /* 0x0000800506004986 */ /* 0x0001e2000c101924 */
[----:B------:R-:W-:-:S02]  /*3e30*/  F2FP.TF32.F32.PACK_B R45, R45 ;  /* 0x0000002dff2d723e */ /* 0x000fc400024050ff */
[----:B------:R-:W-:Y:S01]  /*3e40*/  F2FP.TF32.F32.PACK_B R11, R11 ;  /* 0x0000000bff0b723e */ /* 0x000fe200024050ff */
[----:B------:R-:W-:Y:S01]  /*3e50*/  @P1 STG.E desc[UR36][R6.64+0x84], R41 ;  /* 0x0000842906001986 */ /* 0x000fe2000c101924 */
[----:B------:R-:W-:Y:S02]  /*3e60*/  ISETP.GT.AND P1, PT, R4, 0x28, PT ;  /* 0x000000280400780c */ /* 0x000fe40003f24270 */
[----:B------:R-:W-:Y:S01]  /*3e70*/  F2FP.TF32.F32.PACK_B R47, R47 ;  /* 0x0000002fff2f723e */ /* 0x000fe200024050ff */
[----:B------:R1:W-:Y:S01]  /*3e80*/  @P2 STG.E desc[UR36][R8.64+0x80], R13 ;  /* 0x0000800d08002986 */ /* 0x0003e2000c101924 */
[C---:B------:R-:W-:Y:S02]  /*3e90*/  ISETP.GT.AND P4, PT, R3.reuse, RZ, P1 ;  /* 0x000000ff0300720c */ /* 0x040fe40000f84270 */
[C---:B------:R-:W-:Y:S01]  /*3ea0*/  ISETP.GT.AND P2, PT, R3.reuse, RZ, P0 ;  /* 0x000000ff0300720c */ /* 0x040fe20000744270 */
[----:B0-----:R-:W-:Y:S01]  /*3eb0*/  FMUL R5, R44, R23 ;  /* 0x000000172c057220 */ /* 0x001fe20000400000 */
[----:B------:R-:W-:Y:S01]  /*3ec0*/  ISETP.GT.AND P1, PT, R3, 0x8, P1 ;  /* 0x000000080300780c */ /* 0x000fe20000f24270 */
[----:B------:R-:W-:Y:S01]  /*3ed0*/  @P3 STG.E desc[UR36][R8.64+0x84], R43 ;  /* 0x0000842b08003986 */ /* 0x000fe2000c101924 */
[----:B------:R-:W-:-:S02]  /*3ee0*/  ISETP.GT.AND P3, PT, R4, 0x31, PT ;  /* 0x000000310400780c */ /* 0x000fc40003f64270 */
[----:B------:R-:W-:Y:S02]  /*3ef0*/  F2FP.TF32.F32.PACK_B R5, R5 ;  /* 0x00000005ff05723e */ /* 0x000fe400024050ff */
[----:B------:R-:W-:Y:S01]  /*3f00*/  ISETP.GT.AND P0, PT, R3, 0x8, P0 ;  /* 0x000000080300780c */ /* 0x000fe20000704270 */
[----:B-1----:R-:W-:Y:S01]  /*3f10*/  FMUL R13, R48, R23 ;  /* 0x00000017300d7220 */ /* 0x002fe20000400000 */
[----:B------:R-:W-:Y:S01]  /*3f20*/  F2FP.TF32.F32.PACK_B R49, R49 ;  /* 0x00000031ff31723e */ /* 0x000fe200024050ff */
[----:B------:R-:W-:Y:S01]  /*3f30*/  @P4 STG.E desc[UR36][R6.64+0xa0], R5 ;  /* 0x0000a00506004986 */ /* 0x000fe2000c101924 */
[----:B------:R-:W-:Y:S02]  /*3f40*/  F2FP.TF32.F32.PACK_B R15, R15 ;  /* 0x0000000fff0f723e */ /* 0x000fe400024050ff */
[----:B------:R-:W-:Y:S01]  /*3f50*/  F2FP.TF32.F32.PACK_B R13, R13 ;  /* 0x0000000dff0d723e */ /* 0x000fe200024050ff */
[----:B------:R-:W-:Y:S01]  /*3f60*/  @P2 STG.E desc[UR36][R6.64+0xa4], R45 ;  /* 0x0000a42d06002986 */ /* 0x000fe2000c101924 */
[----:B------:R-:W-:-:S02]  /*3f70*/  ISETP.GT.AND P2, PT, R4, 0x30, PT ;  /* 0x000000300400780c */ /* 0x000fc40003f44270 */
[----:B------:R-:W-:Y:S01]  /*3f80*/  F2FP.TF32.F32.PACK_B R51, R51 ;  /* 0x00000033ff33723e */ /* 0x000fe200024050ff */
[----:B------:R0:W-:Y:S01]  /*3f90*/  @P1 STG.E desc[UR36][R8.64+0xa0], R11 ;  /* 0x0000a00b08001986 */ /* 0x0001e2000c101924 */
[C---:B------:R-:W-:Y:S02]  /*3fa0*/  ISETP.GT.AND P4, PT, R3.reuse, RZ, P2 ;  /* 0x000000ff0300720c */ /* 0x040fe40001784270 */
[C---:B------:R-:W-:Y:S01]  /*3fb0*/  ISETP.GT.AND P1, PT, R3.reuse, RZ, P3 ;  /* 0x000000ff0300720c */ /* 0x040fe20001f24270 */
[----:B------:R-:W-:Y:S01]  /*3fc0*/  @P0 STG.E desc[UR36][R8.64+0xa4], R47 ;  /* 0x0000a42f08000986 */ /* 0x000fe2000c101924 */
[C---:B------:R-:W-:Y:S02]  /*3fd0*/  ISETP.GT.AND P2, PT, R3.reuse, 0x8, P2 ;  /* 0x000000080300780c */ /* 0x040fe40001744270 */
[----:B------:R-:W-:Y:S02]  /*3fe0*/  ISETP.GT.AND P0, PT, R4, 0x38, PT ;  /* 0x000000380400780c */ /* 0x000fe40003f04270 */
[----:B------:R-:W-:-:S02]  /*3ff0*/  ISETP.GT.AND P3, PT, R3, 0x8, P3 ;  /* 0x000000080300780c */ /* 0x000fc40001f64270 */
[----:B------:R-:W-:Y:S01]  /*4000*/  F2FP.TF32.F32.PACK_B R53, R53 ;  /* 0x00000035ff35723e */ /* 0x000fe200024050ff */
[----:B0-----:R-:W-:Y:S01]  /*4010*/  FMUL R11, R54, R23 ;  /* 0x00000017360b7220 */ /* 0x001fe20000400000 */
[----:B------:R-:W-:Y:S01]  /*4020*/  F2FP.TF32.F32.PACK_B R55, R55 ;  /* 0x00000037ff37723e */ /* 0x000fe200024050ff */
[----:B------:R-:W-:Y:S01]  /*4030*/  @P4 STG.E desc[UR36][R6.64+0xc0], R13 ;  /* 0x0000c00d06004986 */ /* 0x000fe2000c101924 */
[----:B------:R-:W-:Y:S01]  /*4040*/  ISETP.GT.AND P4, PT, R4, 0x39, PT ;  /* 0x000000390400780c */ /* 0x000fe20003f84270 */
[----:B------:R-:W-:Y:S01]  /*4050*/  @P1 IMAD.MOV.U32 R4, RZ, RZ, R6 ;  /* 0x000000ffff041224 */ /* 0x000fe200078e0006 */
[----:B------:R-:W-:Y:S01]  /*4060*/  F2FP.TF32.F32.PACK_B R11, R11 ;  /* 0x0000000bff0b723e */ /* 0x000fe200024050ff */
[----:B------:R-:W-:-:S05]  /*4070*/  @P1 IMAD.MOV.U32 R5, RZ, RZ, R7 ;  /* 0x000000ffff051224 */ /* 0x000fca00078e0007 */
[----:B------:R0:W-:Y:S01]  /*4080*/  @P1 STG.E desc[UR36][R4.64+0xc4], R49 ;  /* 0x0000c43104001986 */ /* 0x0001e2000c101924 */
[C---:B------:R-:W-:Y:S02]  /*4090*/  ISETP.GT.AND P1, PT, R3.reuse, RZ, P0 ;  /* 0x000000ff0300720c */ /* 0x040fe40000724270 */
[----:B------:R-:W-:Y:S01]  /*40a0*/  ISETP.GT.AND P0, PT, R3, 0x8, P0 ;  /* 0x000000080300780c */ /* 0x000fe20000704270 */
[----:B0-----:R-:W-:Y:S02]  /*40b0*/  @P2 IMAD.MOV.U32 R4, RZ, RZ, R8 ;  /* 0x000000ffff042224 */ /* 0x001fe400078e0008 */
[----:B------:R-:W-:-:S05]  /*40c0*/  @P2 IMAD.MOV.U32 R5, RZ, RZ, R9 ;  /* 0x000000ffff052224 */ /* 0x000fca00078e0009 */
[----:B------:R0:W-:Y:S01]  /*40d0*/  @P2 STG.E desc[UR36][R4.64+0xc0], R15 ;  /* 0x0000c00f04002986 */ /* 0x0001e2000c101924 */
[C---:B------:R-:W-:Y:S02]  /*40e0*/  ISETP.GT.AND P2, PT, R3.reuse, RZ, P4 ;  /* 0x000000ff0300720c */ /* 0x040fe40002744270 */
[----:B------:R-:W-:Y:S01]  /*40f0*/  ISETP.GT.AND P4, PT, R3, 0x8, P4 ;  /* 0x000000080300780c */ /* 0x000fe20002784270 */
[----:B------:R-:W-:-:S05]  /*4100*/  FMUL R3, R52, R23 ;  /* 0x0000001734037220 */ /* 0x000fca0000400000 */
[----:B------:R-:W-:Y:S01]  /*4110*/  F2FP.TF32.F32.PACK_B R3, R3 ;  /* 0x00000003ff03723e */ /* 0x000fe200024050ff */
[----:B0-----:R-:W-:Y:S02]  /*4120*/  @P3 IMAD.MOV.U32 R4, RZ, RZ, R8 ;  /* 0x000000ffff043224 */ /* 0x001fe400078e0008 */
[----:B------:R-:W-:-:S05]  /*4130*/  @P3 IMAD.MOV.U32 R5, RZ, RZ, R9 ;  /* 0x000000ffff053224 */ /* 0x000fca00078e0009 */
[----:B------:R0:W-:Y:S02]  /*4140*/  @P3 STG.E desc[UR36][R4.64+0xc4], R51 ;  /* 0x0000c43304003986 */ /* 0x0001e4000c101924 */
[----:B0-----:R-:W-:Y:S02]  /*4150*/  @P1 IMAD.MOV.U32 R4, RZ, RZ, R6 ;  /* 0x000000ffff041224 */ /* 0x001fe400078e0006 */
[----:B------:R-:W-:-:S05]  /*4160*/  @P1 IMAD.MOV.U32 R5, RZ, RZ, R7 ;  /* 0x000000ffff051224 */ /* 0x000fca00078e0007 */
[----:B------:R0:W-:Y:S04]  /*4170*/  @P1 STG.E desc[UR36][R4.64+0xe0], R3 ;  /* 0x0000e00304001986 */ /* 0x0001e8000c101924 */
[----:B------:R1:W-:Y:S01]  /*4180*/  @P2 STG.E desc[UR36][R6.64+0xe4], R53 ;  /* 0x0000e43506002986 */ /* 0x0003e2000c101924 */
[----:B0-----:R-:W-:Y:S02]  /*4190*/  @P0 IMAD.MOV.U32 R4, RZ, RZ, R8 ;  /* 0x000000ffff040224 */ /* 0x001fe400078e0008 */
[----:B------:R-:W-:-:S05]  /*41a0*/  @P0 IMAD.MOV.U32 R5, RZ, RZ, R9 ;  /* 0x000000ffff050224 */ /* 0x000fca00078e0009 */
[----:B------:R1:W-:Y:S04]  /*41b0*/  @P0 STG.E desc[UR36][R4.64+0xe0], R11 ;  /* 0x0000e00b04000986 */ /* 0x0003e8000c101924 */
[----:B------:R1:W-:Y:S02]  /*41c0*/  @P4 STG.E desc[UR36][R8.64+0xe4], R55 ;  /* 0x0000e43708004986 */ /* 0x0003e4000c101924 */
.L_x_96:
[----:B------:R-:W-:Y:S05]  /*41d0*/  BSYNC B0 ;  /* 0x0000000000007941 */ /* 0x000fea0003800000 */
.L_x_34:
[----:B------:R-:W-:Y:S01]  /*41e0*/  ULDC UR4, c[0x0][0xc] ;  /* 0x0000030000047ab9 */ /* 0x000fe20000000800 */
[----:B------:R-:W-:Y:S01]  /*41f0*/  ULDC UR5, c[0x0][0x10] ;  /* 0x0000040000057ab9 */ /* 0x000fe20000000800 */
[----:B------:R-:W0:Y:S01]  /*4200*/  LDC R3, c[0x0][0x14] ;  /* 0x00000500ff037b82 */ /* 0x000e220000000800 */
[----:B------:R-:W-:Y:S01]  /*4210*/  UIMAD.WIDE.U32 UR4, UR4, UR5, URZ ;  /* 0x00000005040472a5 */ /* 0x000fe2000f8e003f */
[----:B------:R-:W-:Y:S02]  /*4220*/  IMAD.MOV.U32 R61, RZ, RZ, -0x1 ;  /* 0xffffffffff3d7424 */ /* 0x000fe400078e00ff */
[----:B--2---:R-:W-:-:S03]  /*4230*/  IMAD.MOV.U32 R57, RZ, RZ, -0x1 ;  /* 0xffffffffff397424 */ /* 0x004fc600078e00ff */
[----:B0-----:R-:W-:-:S04]  /*4240*/  IMAD.WIDE.U32 R16, R3, UR4, R16 ;  /* 0x0000000403107c25 */ /* 0x001fc8000f8e0010 */
[----:B------:R-:W-:Y:S01]  /*4250*/  IMAD R3, R3, UR5, RZ ;  /* 0x0000000503037c24 */ /* 0x000fe2000f8e02ff */
[----:B------:R-:W-:Y:S02]  /*4260*/  ULDC.64 UR4, c[0x0][0x650] ;  /* 0x0001940000047ab9 */ /* 0x000fe40000000a00 */
[----:B------:R-:W-:Y:S01]  /*4270*/  ISETP.GE.U32.AND P0, PT, R16, UR4, PT ;  /* 0x0000000410007c0c */ /* 0x000fe2000bf06070 */
[--C-:B------:R-:W-:Y:S01]  /*4280*/  IMAD.IADD R17, R17, 0x1, R3.reuse ;  /* 0x0000000111117824 */ /* 0x100fe200078e0203 */
[----:B------:R-:W-:-:S04]  /*4290*/  PRMT R3, RZ, 0x7610, R3 ;  /* 0x00007610ff037816 */ /* 0x000fc80000000003 */
[----:B------:R-:W-:-:S13]  /*42a0*/  ISETP.GE.U32.AND.EX P0, PT, R17, UR5, PT, P0 ;  /* 0x0000000511007c0c */ /* 0x000fda000bf06100 */
[----:B------:R-:W-:Y:S05]  /*42b0*/  @P0 BRA `(.L_x_97) ;  /* 0x0000000400640947 */ /* 0x000fea0003800000 */
[----:B-1--4-:R-:W0:Y:S01]  /*42c0*/  S2R R12, SR_CTAID.X ;  /* 0x00000000000c7919 */ /* 0x012e220000002500 */
[----:B---3--:R-:W1:Y:S01]  /*42d0*/  LDC.64 R10, c[0x0][0x628] ;  /* 0x00018a00ff0a7b82 */ /* 0x008e620000000a00 */
[----:B------:R-:W-:Y:S01]  /*42e0*/  ULDC UR4, c[0x0][0x150] ;  /* 0x0000540000047ab9 */ /* 0x000fe20000000800 */
[----:B------:R-:W-:Y:S01]  /*42f0*/  IMAD.MOV.U32 R8, RZ, RZ, R16 ;  /* 0x000000ffff087224 */ /* 0x000fe200078e0010 */
[----:B-----5:R-:W2:Y:S01]  /*4300*/  S2R R24, SR_CTAID.Y ;  /* 0x0000000000187919 */ /* 0x020ea20000002600 */
[----:B------:R-:W-:-:S04]  /*4310*/  IMAD.MOV.U32 R9, RZ, RZ, R17 ;  /* 0x000000ffff097224 */ /* 0x000fc800078e0011 */
[----:B------:R-:W3:Y:S08]  /*4320*/  LDC R21, c[0x0][0x144] ;  /* 0x00005100ff157b82 */ /* 0x000ef00000000800 */
[----:B------:R-:W4:Y:S08]  /*4330*/  LDC R0, c[0x0][0x630] ;  /* 0x00018c00ff007b82 */ /* 0x000f300000000800 */
[----:B------:R-:W2:Y:S01]  /*4340*/  LDC.64 R14, c[0x0][0x620] ;  /* 0x00018800ff0e7b82 */ /* 0x000ea20000000a00 */
[----:B-1----:R-:W-:-:S04]  /*4350*/  ISETP.NE.U32.AND P0, PT, R10, RZ, PT ;  /* 0x000000ff0a00720c */ /* 0x002fc80003f05070 */
[----:B------:R-:W-:Y:S02]  /*4360*/  ISETP.NE.AND.EX P0, PT, R11, RZ, PT, P0 ;  /* 0x000000ff0b00720c */ /* 0x000fe40003f05300 */
[----:B0-----:R-:W-:-:S05]  /*4370*/  I2FP.F32.U32 R3, R12 ;  /* 0x0000000c00037245 */ /* 0x001fca0000201000 */
[----:B------:R-:W-:-:S04]  /*4380*/  FMUL R3, R3, UR4 ;  /* 0x0000000403037c20 */ /* 0x000fc80008400000 */
[----:B------:R0:W1:Y:S02]  /*4390*/  F2I.U32.TRUNC.NTZ R20, R3 ;  /* 0x0000000300147305 */ /* 0x000064000020f000 */
[----:B---34-:R-:W-:Y:S05]  /*43a0*/  @!P0 BRA `(.L_x_98) ;  /* 0x0000000000288947 */ /* 0x018fea0003800000 */
[----:B0-----:R-:W0:Y:S02]  /*43b0*/  LDC R3, c[0x0][0x634] ;  /* 0x00018d00ff037b82 */ /* 0x001e240000000800 */
        /* <DEDUP_REMOVED lines=9> */
.L_x_98:
[----:B------:R-:W3:Y:S01]  /*4450*/  LDC.64 R28, c[0x0][0x640] ;  /* 0x00019000ff1c7b82 */ /* 0x000ee20000000a00 */
[-CC-:B------:R-:W-:Y:S01]  /*4460*/  SHF.R.U64 R57, R8, R0.reuse, R9.reuse ;  /* 0x0000000008397219 */ /* 0x180fe20000001209 */
[----:B-1----:R-:W-:Y:S01]  /*4470*/  IMAD.MOV R20, RZ, RZ, -R20 ;  /* 0x000000ffff147224 */ /* 0x002fe200078e0a14 */
[----:B------:R-:W-:Y:S01]  /*4480*/  SHF.R.U32.HI R0, RZ, R0, R9 ;  /* 0x00000000ff007219 */ /* 0x000fe20000011609 */
[----:B------:R-:W-:Y:S01]  /*4490*/  ULDC UR4, c[0x0][0x154] ;  /* 0x0000550000047ab9 */ /* 0x000fe20000000800 */
[----:B0-----:R-:W-:Y:S01]  /*44a0*/  IADD3 R3, P0, RZ, -R57, RZ ;  /* 0x80000039ff037210 */ /* 0x001fe20007f1e0ff */
[----:B------:R-:W-:Y:S02]  /*44b0*/  IMAD R21, R21, R20, R12 ;  /* 0x0000001415157224 */ /* 0x000fe400078e020c */
[----:B------:R-:W0:Y:S01]  /*44c0*/  LDC R6, c[0x0][0x618] ;  /* 0x00018600ff067b82 */ /* 0x000e220000000800 */
[----:B------:R-:W-:Y:S02]  /*44d0*/  IMAD.MOV.U32 R7, RZ, RZ, 0x1 ;  /* 0x00000001ff077424 */ /* 0x000fe400078e00ff */
[----:B------:R-:W-:-:S04]  /*44e0*/  IMAD.X R5, RZ, RZ, ~R0, P0 ;  /* 0x000000ffff057224 */ /* 0x000fc800000e0e00 */
[-C--:B--2---:R-:W-:Y:S01]  /*44f0*/  IMAD R0, R5, R14.reuse, RZ ;  /* 0x0000000e05007224 */ /* 0x084fe200078e02ff */
[----:B------:R-:W1:Y:S01]  /*4500*/  LDC R8, c[0x0][0x608] ;  /* 0x00018200ff087b82 */ /* 0x000e620000000800 */
[----:B------:R-:W-:-:S04]  /*4510*/  IMAD.WIDE.U32 R4, R3, R14, R16 ;  /* 0x0000000e03047225 */ /* 0x000fc800078e0010 */
[----:B------:R-:W-:Y:S01]  /*4520*/  IMAD R3, R3, R15, R0 ;  /* 0x0000000f03037224 */ /* 0x000fe200078e0200 */
[----:B------:R-:W-:Y:S02]  /*4530*/  I2FP.F32.U32 R0, R24 ;  /* 0x0000001800007245 */ /* 0x000fe40000201000 */
[----:B------:R-:W2:Y:S01]  /*4540*/  LDC R26, c[0x0][0x658] ;  /* 0x00019600ff1a7b82 */ /* 0x000ea20000000800 */
[----:B------:R-:W-:Y:S01]  /*4550*/  IMAD.IADD R3, R5, 0x1, R3 ;  /* 0x0000000105037824 */ /* 0x000fe200078e0203 */
[----:B---3--:R-:W-:Y:S01]  /*4560*/  ISETP.NE.U32.AND P0, PT, R28, RZ, PT ;  /* 0x000000ff1c00720c */ /* 0x008fe20003f05070 */
[----:B------:R-:W-:Y:S01]  /*4570*/  FMUL R0, R0, UR4 ;  /* 0x0000000400007c20 */ /* 0x000fe20008400000 */
[----:B------:R-:W-:Y:S02]  /*4580*/  IMAD.MOV.U32 R5, RZ, RZ, -0x1 ;  /* 0xffffffffff057424 */ /* 0x000fe400078e00ff */
[----:B------:R-:W-:Y:S01]  /*4590*/  ISETP.NE.AND.EX P0, PT, R29, RZ, PT, P0 ;  /* 0x000000ff1d00720c */ /* 0x000fe20003f05300 */
[----:B------:R3:W4:Y:S01]  /*45a0*/  F2I.U32.TRUNC.NTZ R13, R0 ;  /* 0x00000000000d7305 */ /* 0x000722000020f000 */
[----:B------:R-:W3:Y:S01]  /*45b0*/  LDC R15, c[0x0][0x148] ;  /* 0x00005200ff0f7b82 */ /* 0x000ee20000000800 */
[----:B0-----:R-:W-:-:S02]  /*45c0*/  SHF.R.U64 R12, R4, R6, R3 ;  /* 0x00000006040c7219 */ /* 0x001fc40000001203 */
[----:B------:R-:W-:-:S05]  /*45d0*/  SHF.R.U32.HI R3, RZ, R6, R3 ;  /* 0x00000006ff037219 */ /* 0x000fca0000011603 */
[----:B------:R-:W0:Y:S01]  /*45e0*/  LDC R20, c[0x0][0x600] ;  /* 0x00018000ff147b82 */ /* 0x000e220000000800 */
[-CC-:B-1----:R-:W-:Y:S02]  /*45f0*/  SHF.R.U64 R10, R12, R8.reuse, R3.reuse ;  /* 0x000000080c0a7219 */ /* 0x182fe40000001203 */
[----:B------:R-:W-:-:S05]  /*4600*/  SHF.R.U32.HI R3, RZ, R8, R3 ;  /* 0x00000008ff037219 */ /* 0x000fca0000011603 */
[----:B------:R-:W1:Y:S01]  /*4610*/  LDC R27, c[0x0][0x648] ;  /* 0x00019200ff1b7b82 */ /* 0x000e620000000800 */
[-C--:B--2---:R-:W-:Y:S02]  /*4620*/  SHF.L.U32 R4, R5, R26.reuse, RZ ;  /* 0x0000001a05047219 */ /* 0x084fe400000006ff */
[-CC-:B------:R-:W-:Y:S02]  /*4630*/  SHF.R.U64 R14, R10, R26.reuse, R3.reuse ;  /* 0x0000001a0a0e7219 */ /* 0x180fe40000001203 */
[----:B------:R-:W-:Y:S02]  /*4640*/  SHF.R.U32.HI R5, RZ, R26, R3 ;  /* 0x0000001aff057219 */ /* 0x000fe40000011603 */
[----:B------:R-:W-:Y:S01]  /*4650*/  LOP3.LUT R25, RZ, R4, RZ, 0x33, !PT ;  /* 0x00000004ff197212 */ /* 0x000fe200078e33ff */
[----:B------:R-:W2:Y:S01]  /*4660*/  LDC R30, c[0x0][0x638] ;  /* 0x00018e00ff1e7b82 */ /* 0x000ea20000000800 */
[----:B------:R-:W-:Y:S01]  /*4670*/  SHF.L.U32 R26, R7, R26, RZ ;  /* 0x0000001a071a7219 */ /* 0x000fe200000006ff */
[----:B------:R-:W-:-:S06]  /*4680*/  IMAD.MOV.U32 R4, RZ, RZ, R14 ;  /* 0x000000ffff047224 */ /* 0x000fcc00078e000e */
[----:B------:R-:W0:Y:S01]  /*4690*/  LDC R31, c[0x0][0x610] ;  /* 0x00018400ff1f7b82 */ /* 0x000e220000000800 */
[----:B----4-:R-:W-:Y:S05]  /*46a0*/  @!P0 BRA `(.L_x_99) ;  /* 0x0000000000288947 */ /* 0x010fea0003800000 */
        /* <DEDUP_REMOVED lines=10> */
.L_x_99:
[----:B------:R-:W-:Y:S01]  /*4750*/  ISETP.NE.AND P0, PT, R2, 0x1, PT ;  /* 0x000000010200780c */ /* 0x000fe20003f05270 */
[----:B0-----:R-:W-:Y:S01]  /*4760*/  VIADD R7, R20, 0xffffffff ;  /* 0xffffffff14077836 */ /* 0x001fe20000000000 */
[----:B-1-3--:R-:W-:Y:S01]  /*4770*/  SHF.R.U64 R0, R4, R27, R5 ;  /* 0x0000001b04007219 */ /* 0x00afe20000001205 */
[----:B------:R-:W-:Y:S01]  /*4780*/  IMAD.MOV R13, RZ, RZ, -R13 ;  /* 0x000000ffff0d7224 */ /* 0x000fe200078e0a0d */
[----:B------:R-:W-:Y:S01]  /*4790*/  LOP3.LUT R5, R10, R25, RZ, 0xc0, !PT ;  /* 0x000000190a057212 */ /* 0x000fe200078ec0ff */
[----:B------:R-:W-:Y:S01]  /*47a0*/  IMAD.MOV.U32 R4, RZ, RZ, 0x1 ;  /* 0x00000001ff047424 */ /* 0x000fe200078e00ff */
[----:B------:R-:W-:Y:S01]  /*47b0*/  LOP3.LUT R12, R12, R7, RZ, 0xc0, !PT ;  /* 0x000000070c0c7212 */ /* 0x000fe200078ec0ff */
[----:B------:R-:W-:Y:S02]  /*47c0*/  IMAD.MOV R3, RZ, RZ, -R0 ;  /* 0x000000ffff037224 */ /* 0x000fe400078e0a00 */
[----:B------:R-:W-:Y:S02]  /*47d0*/  IMAD R0, R26, R0, R5 ;  /* 0x000000001a007224 */ /* 0x000fe400078e0205 */
[----:B--2---:R-:W-:-:S02]  /*47e0*/  IMAD R3, R3, R30, R14 ;  /* 0x0000001e03037224 */ /* 0x004fc400078e020e */
[----:B------:R-:W-:Y:S02]  /*47f0*/  @P0 IMAD R21, R15, R13, R24 ;  /* 0x0000000d0f150224 */ /* 0x000fe400078e0218 */
[----:B------:R-:W-:Y:S01]  /*4800*/  IMAD R5, R3, R20, R12 ;  /* 0x0000001403057224 */ /* 0x000fe200078e020c */
[----:B------:R-:W-:Y:S01]  /*4810*/  PRMT R3, R4, 0x7610, R3 ;  /* 0x0000761004037816 */ /* 0x000fe20000000003 */
[----:B------:R-:W-:-:S05]  /*4820*/  IMAD R0, R0, R31, R21 ;  /* 0x0000001f00007224 */ /* 0x000fca00078e0215 */
[----:B------:R-:W-:Y:S02]  /*4830*/  SEL R61, R5, R0, !P0 ;  /* 0x00000000053d7207 */ /* 0x000fe40004000000 */
[----:B------:R-:W-:-:S07]  /*4840*/  SEL R0, R0, R5, !P0 ;  /* 0x0000000500007207 */ /* 0x000fce0004000000 */
.L_x_97:
[----:B------:R-:W-:Y:S01]  /*4850*/  LOP3.LUT P0, RZ, R3, 0xff, RZ, 0xc0, !PT ;  /* 0x000000ff03ff7812 */ /* 0x000fe2000780c0ff */
[----:B------:R-:W-:-:S12]  /*4860*/  IMAD.MOV.U32 R60, RZ, RZ, R0 ;  /* 0x000000ffff3c7224 */ /* 0x000fd800078e0000 */
[----:B------:R-:W-:Y:S05]  /*4870*/  @P0 BRA `(.L_x_100) ;  /* 0xffffffc800380947 */ /* 0x000fea000383ffff */
[----:B------:R-:W-:Y:S05]  /*4880*/  EXIT ;  /* 0x000000000000794d */ /* 0x000fea0003800000 */
.L_x_7:
[----:B0-----:R-:W-:Y:S01]  /*4890*/  ULDC.64 UR4, c[0x0][0x650] ;  /* 0x0001940000047ab9 */ /* 0x001fe20000000a00 */
        /* <DEDUP_REMOVED lines=25> */
.L_x_102:
[----:B------:R-:W0:Y:S01]  /*4a30*/  LDC.64 R28, c[0x0][0x640] ;  /* 0x00019000ff1c7b82 */ /* 0x000e220000000a00 */
[-CC-:B------:R-:W-:Y:S01]  /*4a40*/  SHF.R.U64 R22, R12, R6.reuse, R13.reuse ;  /* 0x000000060c167219 */ /* 0x180fe2000000120d */
[----:B------:R-:W-:Y:S01]  /*4a50*/  IMAD.MOV.U32 R30, RZ, RZ, 0x1 ;  /* 0x00000001ff1e7424 */ /* 0x000fe200078e00ff */
[----:B------:R-:W-:Y:S02]  /*4a60*/  SHF.R.U32.HI R6, RZ, R6, R13 ;  /* 0x00000006ff067219 */ /* 0x000fe4000001160d */
        /* <DEDUP_REMOVED lines=8> */
[----:B------:R-:W-:Y:S01]  /*4af0*/  IMAD.IADD R9, R9, 0x1, R11 ;  /* 0x0000000109097824 */ /* 0x000fe200078e020b */
[----:B0-----:R-:W-:-:S04]  /*4b00*/  ISETP.NE.U32.AND P0, PT, R28, RZ, PT ;  /* 0x000000ff1c00720c */ /* 0x001fc80003f05070 */
[----:B------:R-:W-:Y:S02]  /*4b10*/  ISETP.NE.AND.EX P0, PT, R29, RZ, PT, P0 ;  /* 0x000000ff1d00720c */ /* 0x000fe40003f05300 */
[----:B------:R-:W0:Y:S01]  /*4b20*/  LDC R20, c[0x0][0x600] ;  /* 0x00018000ff147b82 */ /* 0x000e220000000800 */
[-CC-:B-1----:R-:W-:Y:S01]  /*4b30*/  SHF.R.U64 R14, R8, R10.reuse, R9.reuse ;  /* 0x0000000a080e7219 */ /* 0x182fe20000001209 */
[----:B------:R-:W-:Y:S01]  /*4b40*/  IMAD.MOV.U32 R8, RZ, RZ, -0x1 ;  /* 0xffffffffff087424 */ /* 0x000fe200078e00ff */
[----:B------:R-:W-:-:S05]  /*4b50*/  SHF.R.U32.HI R9, RZ, R10, R9 ;  /* 0x0000000aff097219 */ /* 0x000fca0000011609 */
[----:B------:R-:W1:Y:S01]  /*4b60*/  LDC R24, c[0x0][0x648] ;  /* 0x00019200ff187b82 */ /* 0x000e620000000800 */
[-CC-:B--2---:R-:W-:Y:S02]  /*4b70*/  SHF.R.U64 R23, R14, R12.reuse, R9.reuse ;  /* 0x0000000c0e177219 */ /* 0x184fe40000001209 */
[----:B------:R-:W-:-:S05]  /*4b80*/  SHF.R.U32.HI R6, RZ, R12, R9 ;  /* 0x0000000cff067219 */ /* 0x000fca0000011609 */
[----:B------:R-:W2:Y:S01]  /*4b90*/  LDC R26, c[0x0][0x638] ;  /* 0x00018e00ff1a7b82 */ /* 0x000ea20000000800 */
[-C--:B---3--:R-:W-:Y:S02]  /*4ba0*/  SHF.L.U32 R8, R8, R27.reuse, RZ ;  /* 0x0000001b08087219 */ /* 0x088fe400000006ff */
[-CC-:B------:R-:W-:Y:S02]  /*4bb0*/  SHF.R.U64 R25, R23, R27.reuse, R6.reuse ;  /* 0x0000001b17197219 */ /* 0x180fe40000001206 */
[----:B------:R-:W-:Y:S02]  /*4bc0*/  LOP3.LUT R32, RZ, R8, RZ, 0x33, !PT ;  /* 0x00000008ff207212 */ /* 0x000fe400078e33ff */
[----:B------:R-:W-:Y:S01]  /*4bd0*/  SHF.R.U32.HI R9, RZ, R27, R6 ;  /* 0x0000001bff097219 */ /* 0x000fe20000011606 */
[----:B------:R-:W3:Y:S01]  /*4be0*/  LDC R31, c[0x0][0x610] ;  /* 0x00018400ff1f7b82 */ /* 0x000ee20000000800 */
[----:B------:R-:W-:Y:S01]  /*4bf0*/  IMAD.MOV.U32 R8, RZ, RZ, R25 ;  /* 0x000000ffff087224 */ /* 0x000fe200078e0019 */
[----:B------:R-:W-:Y:S06]  /*4c00*/  @!P0 BRA `(.L_x_103) ;  /* 0x0000000000288947 */ /* 0x000fec0003800000 */
        /* <DEDUP_REMOVED lines=10> */
.L_x_103:
[----:B------:R-:W-:Y:S02]  /*4cb0*/  ISETP.NE.AND P0, PT, R2, 0x1, PT ;  /* 0x000000010200780c */ /* 0x000fe40003f05270 */
[----:B-1----:R-:W-:Y:S01]  /*4cc0*/  SHF.R.U64 R6, R8, R24, R9 ;  /* 0x0000001808067219 */ /* 0x002fe20000001209 */
[----:B0-----:R-:W-:Y:S01]  /*4cd0*/  VIADD R9, R20, 0xffffffff ;  /* 0xffffffff14097836 */ /* 0x001fe20000000000 */
[----:B------:R-:W-:Y:S02]  /*4ce0*/  SHF.L.U32 R30, R30, R27, RZ ;  /* 0x0000001b1e1e7219 */ /* 0x000fe400000006ff */
[----:B------:R-:W-:Y:S01]  /*4cf0*/  LOP3.LUT R5, R23, R32, RZ, 0xc0, !PT ;  /* 0x0000002017057212 */ /* 0x000fe200078ec0ff */
[----:B------:R-:W-:-:S04]  /*4d00*/  IMAD.MOV R8, RZ, RZ, -R6 ;  /* 0x000000ffff087224 */ /* 0x000fc800078e0a06 */
[----:B------:R-:W-:Y:S01]  /*4d10*/  IMAD R6, R30, R6, R5 ;  /* 0x000000061e067224 */ /* 0x000fe200078e0205 */
[----:B------:R-:W-:Y:S01]  /*4d20*/  LOP3.LUT R5, R14, R9, RZ, 0xc0, !PT ;  /* 0x000000090e057212 */ /* 0x000fe200078ec0ff */
[----:B------:R-:W-:Y:S02]  /*4d30*/  @P0 IMAD R3, R7, R21, R4 ;  /* 0x0000001507030224 */ /* 0x000fe400078e0204 */
[----:B--2---:R-:W-:Y:S02]  /*4d40*/  IMAD R4, R8, R26, R25 ;  /* 0x0000001a08047224 */ /* 0x004fe400078e0219 */
[----:B---3--:R-:W-:Y:S02]  /*4d50*/  IMAD R3, R6, R31, R3 ;  /* 0x0000001f06037224 */ /* 0x008fe400078e0203 */
[----:B------:R-:W-:Y:S02]  /*4d60*/  IMAD R4, R4, R20, R5 ;  /* 0x0000001404047224 */ /* 0x000fe400078e0205 */
[----:B------:R-:W-:-:S02]  /*4d70*/  IMAD.MOV.U32 R8, RZ, RZ, 0x1 ;  /* 0x00000001ff087424 */ /* 0x000fc400078e00ff */
[----:B------:R-:W-:Y:S01]  /*4d80*/  IMAD.MOV.U32 R6, RZ, RZ, R22 ;  /* 0x000000ffff067224 */ /* 0x000fe200078e0016 */
[----:B------:R-:W-:Y:S02]  /*4d90*/  SEL R13, R4, R3, !P0 ;  /* 0x00000003040d7207 */ /* 0x000fe40004000000 */
[----:B------:R-:W-:-:S07]  /*4da0*/  SEL R20, R3, R4, !P0 ;  /* 0x0000000403147207 */ /* 0x000fce0004000000 */
.L_x_101:
[----:B------:R-:W-:-:S08]  /*4db0*/  NOP ;  /* 0x0000000000007918 */ /* 0x000fd00000000000 */
[----:B------:R-:W0:-:S00]  /*4dc0*/  USETMAXREG.DEALLOC.CTAPOOL 0x28 ;  /* 0x00000028000079c8 */ /* 0x000e0000080e0500 */
[----:B0-----:R-:W-:-:S13]  /*4dd0*/  ISETP.NE.AND P0, PT, R0, RZ, PT ;  /* 0x000000ff0000720c */ /* 0x001fda0003f05270 */
[----:B------:R-:W-:Y:S05]  /*4de0*/  @P0 EXIT ;  /* 0x000000000000094d */ /* 0x000fea0003800000 */
[----:B------:R-:W-:Y:S01]  /*4df0*/  LOP3.LUT P0, RZ, R8, 0xff, RZ, 0xc0, !PT ;  /* 0x000000ff08ff7812 */ /* 0x000fe2000780c0ff */
[----:B------:R-:W-:Y:S02]  /*4e00*/  IMAD.MOV.U32 R0, RZ, RZ, 0x1 ;  /* 0x00000001ff007424 */ /* 0x000fe400078e00ff */
[----:B------:R-:W-:-:S10]  /*4e10*/  IMAD.MOV.U32 R3, RZ, RZ, RZ ;  /* 0x000000ffff037224 */ /* 0x000fd400078e00ff */
[----:B------:R-:W-:Y:S05]  /*4e20*/  @!P0 BRA `(.L_x_104) ;  /* 0x0000000c00408947 */ /* 0x000fea0003800000 */
[----:B------:R-:W0:Y:S01]  /*4e30*/  LDC R0, c[0x0][0x28c] ;  /* 0x0000a300ff007b82 */ /* 0x000e220000000800 */
[----:B------:R-:W-:Y:S01]  /*4e40*/  ULDC UR5, c[0x0][0x658] ;  /* 0x0001960000057ab9 */ /* 0x000fe20000000800 */
[----:B------:R-:W-:Y:S01]  /*4e50*/  UMOV UR7, 0xffffffff ;  /* 0xffffffff00077882 */ /* 0x000fe20000000000 */
[----:B------:R-:W-:Y:S01]  /*4e60*/  ULDC UR6, c[0x0][0xc] ;  /* 0x0000030000067ab9 */ /* 0x000fe20000000800 */
[----:B------:R-:W-:Y:S01]  /*4e70*/  USHF.L.U32 UR8, UR7, UR5, URZ ;  /* 0x0000000507087299 */ /* 0x000fe2000800063f */
[----:B------:R-:W-:Y:S01]  /*4e80*/  BSSY B0, `(.L_x_104) ;  /* 0x00000ca000007945 */ /* 0x000fe20003800000 */
[----:B------:R-:W-:Y:S01]  /*4e90*/  UMOV UR9, 0x1 ;  /* 0x0000000100097882 */ /* 0x000fe20000000000 */
[----:B------:R-:W-:Y:S01]  /*4ea0*/  ULDC UR7, c[0x0][0x10] ;  /* 0x0000040000077ab9 */ /* 0x000fe20000000800 */
[----:B------:R-:W1:Y:S01]  /*4eb0*/  S2UR UR10, SR_CgaCtaId ;  /* 0x00000000000a79c3 */ /* 0x000e620000008800 */
[----:B------:R-:W-:Y:S01]  /*4ec0*/  UIMAD.WIDE.U32 UR6, UR6, UR7, URZ ;  /* 0x00000007060672a5 */ /* 0x000fe2000f8e003f */
[----:B------:R-:W-:Y:S01]  /*4ed0*/  IMAD.MOV.U32 R9, RZ, RZ, 0x1 ;  /* 0x00000001ff097424 */ /* 0x000fe200078e00ff */
[----:B------:R-:W-:Y:S01]  /*4ee0*/  USHF.L.U32 UR18, UR9, UR5, URZ ;  /* 0x0000000509127299 */ /* 0x000fe2000800063f */
[----:B------:R-:W-:Y:S01]  /*4ef0*/  LOP3.LUT R8, R19, 0x2, RZ, 0xfc, !PT ;  /* 0x0000000213087812 */ /* 0x000fe200078efcff */
[----:B------:R-:W-:Y:S01]  /*4f00*/  ULDC UR4, c[0x0][0x600] ;  /* 0x0001800000047ab9 */ /* 0x000fe20000000800 */
[----:B------:R-:W-:Y:S01]  /*4f10*/  ULDC UR5, c[0x0][0x14] ;  /* 0x0000050000057ab9 */ /* 0x000fe20000000800 */
[----:B------:R-:W-:-:S02]  /*4f20*/  UIADD3 UR4, UR4, -0x1, URZ ;  /* 0xffffffff04047890 */ /* 0x000fc4000fffe03f */
[----:B------:R-:W-:Y:S02]  /*4f30*/  UIMAD.WIDE.U32 UR22, UR6, UR5, URZ ;  /* 0x00000005061672a5 */ /* 0x000fe4000f8e003f */
[----:B------:R-:W-:Y:S02]  /*4f40*/  UIMAD UR13, UR7, UR5, URZ ;  /* 0x00000005070d72a4 */ /* 0x000fe4000f8e023f */
[----:B------:R-:W-:Y:S02]  /*4f50*/  ULOP3.LUT UR17, URZ, UR8, URZ, 0x33, !UPT ;  /* 0x000000083f117292 */ /* 0x000fe4000f8e333f */
[----:B------:R-:W-:Y:S01]  /*4f60*/  UIADD3 UR13, UR23, UR13, URZ ;  /* 0x0000000d170d7290 */ /* 0x000fe2000fffe03f */
[----:B0-----:R-:W-:Y:S01]  /*4f70*/  VIADD R0, R0, 0x1f ;  /* 0x0000001f00007836 */ /* 0x001fe20000000000 */
[----:B------:R-:W-:-:S04]  /*4f80*/  ULDC.64 UR24, c[0x0][0x198] ;  /* 0x0000660000187ab9 */ /* 0x000fc80000000a00 */
[----:B------:R-:W-:Y:S01]  /*4f90*/  SHF.R.S32.HI R3, RZ, 0x1f, R0 ;  /* 0x0000001fff037819 */ /* 0x000fe20000011400 */
[----:B-1----:R-:W-:-:S03]  /*4fa0*/  IMAD.U32 R11, RZ, RZ, UR10 ;  /* 0x0000000aff0b7e24 */ /* 0x002fc6000f8e00ff */
[----:B------:R-:W-:Y:S01]  /*4fb0*/  LEA.HI R3, R3, R0, RZ, 0x5 ;  /* 0x0000000003037211 */ /* 0x000fe200078f28ff */
[----:B------:R-:W-:-:S03]  /*4fc0*/  IMAD.MOV.U32 R0, RZ, RZ, 0x1 ;  /* 0x00000001ff007424 */ /* 0x000fc600078e00ff */
[----:B------:R-:W-:Y:S01]  /*4fd0*/  SHF.R.S32.HI R10, RZ, 0x5, R3 ;  /* 0x00000005ff0a7819 */ /* 0x000fe20000011403 */
[----:B------:R-:W-:-:S04]  /*4fe0*/  IMAD.MOV.U32 R3, RZ, RZ, RZ ;  /* 0x000000ffff037224 */ /* 0x000fc800078e00ff */
[----:B------:R-:W-:-:S07]  /*4ff0*/  VIADD R12, R10, 0x1 ;  /* 0x000000010a0c7836 */ /* 0x000fce0000000000 */
.L_x_115:
[----:B------:R-:W-:-:S03]  /*5000*/  UMOV UR5, 0xffffffff ;  /* 0xffffffff00057882 */ /* 0x000fc60000000000 */
[----:B------:R-:W-:Y:S05]  /*5010*/  BRA.DIV UR5, `(.L_x_105) ;  /* 0x0000000e05887947 */ /* 0x000fea000b800000 */
[----:B------:R-:W-:-:S13]  /*5020*/  ELECT P6, URZ, PT ;  /* 0x00000000003f782f */ /* 0x000fda00038c0000 */
.L_x_125:
[----:B------:R-:W0:Y:S01]  /*5030*/  LDC R4, c[0x0][0x28c] ;  /* 0x0000a300ff047b82 */ /* 0x000e220000000800 */
[----:B------:R-:W-:Y:S01]  /*5040*/  BSSY B1, `(.L_x_106) ;  /* 0x000003b000017945 */ /* 0x000fe20003800000 */
[----:B0-----:R-:W-:-:S13]  /*5050*/  ISETP.LT.OR P6, PT, R4, 0x1, !P6 ;  /* 0x000000010400780c */ /* 0x001fda00077c1670 */
[----:B------:R-:W-:Y:S05]  /*5060*/  @P6 BRA `(.L_x_107) ;  /* 0x0000000000e06947 */ /* 0x000fea0003800000 */
[----:B------:R-:W-:Y:S02]  /*5070*/  IMAD R20, R20, 0x2, R11 ;  /* 0x0000000214147824 */ /* 0x000fe400078e020b */
[----:B------:R-:W-:Y:S02]  /*5080*/  IMAD.SHL.U32 R21, R13, 0x40, RZ ;  /* 0x000000400d157824 */ /* 0x000fe400078e00ff */
[----:B------:R-:W-:Y:S02]  /*5090*/  IMAD.MOV.U32 R22, RZ, RZ, RZ ;  /* 0x000000ffff167224 */ /* 0x000fe400078e00ff */
[----:B------:R-:W-:Y:S02]  /*50a0*/  IMAD.MOV.U32 R4, RZ, RZ, R12 ;  /* 0x000000ffff047224 */ /* 0x000fe400078e000c */
[----:B------:R-:W-:Y:S02]  /*50b0*/  IMAD.MOV.U32 R5, RZ, RZ, R0 ;  /* 0x000000ffff057224 */ /* 0x000fe400078e0000 */
[----:B------:R-:W-:-:S02]  /*50c0*/  IMAD.MOV.U32 R14, RZ, RZ, R3 ;  /* 0x000000ffff0e7224 */ /* 0x000fc400078e0003 */
[----:B------:R-:W-:-:S07]  /*50d0*/  IMAD.SHL.U32 R15, R20, 0x40, RZ ;  /* 0x00000040140f7824 */ /* 0x000fce00078e00ff */
.L_x_110:
[----:B------:R-:W0:Y:S01]  /*50e0*/  S2UR UR5, SR_CgaCtaId ;  /* 0x00000000000579c3 */ /* 0x000e220000008800 */
[----:B------:R-:W-:Y:S02]  /*50f0*/  MOV R20, 0x400 ;  /* 0x0000040000147802 */ /* 0x000fe40000000f00 */
[----:B------:R-:W-:Y:S02]  /*5100*/  SHF.L.U32 R7, R5, 0x1f, RZ ;  /* 0x0000001f05077819 */ /* 0x000fe400000006ff */
[----:B------:R-:W-:-:S13]  /*5110*/  LOP3.LUT P1, RZ, R18, 0x7f, RZ, 0xc0, !PT ;  /* 0x0000007f12ff7812 */ /* 0x000fda000782c0ff */
[----:B------:R-:W1:Y:S01]  /*5120*/  @!P1 LDC R13, c[0x0][0x500] ;  /* 0x00014000ff0d9b82 */ /* 0x000e620000000800 */
[----:B0-----:R-:W-:-:S05]  /*5130*/  IMAD.U32 R11, RZ, RZ, UR5 ;  /* 0x00000005ff0b7e24 */ /* 0x001fca000f8e00ff */
[----:B------:R-:W-:-:S05]  /*5140*/  LEA R23, R11, R20, 0x18 ;  /* 0x000000140b177211 */ /* 0x000fca00078ec0ff */
[----:B------:R-:W-:-:S04]  /*5150*/  IMAD R20, R14, 0x8, R23 ;  /* 0x000000080e147824 */ /* 0x000fc800078e0217 */
[----:B------:R-:W0:Y:S02]  /*5160*/  SYNCS.PHASECHK.TRANS64.TRYWAIT P0, [R20+URZ+0x18], R7 ;  /* 0x00001807140075a7 */ /* 0x000e24000800017f */
[----:B01----:R-:W-:Y:S05]  /*5170*/  @!P0 BRA `(.L_x_108) ;  /* 0x0000000c00508947 */ /* 0x003fea0003800000 */
.L_x_126:
[----:B0-----:R-:W-:Y:S01]  /*5180*/  PRMT R7, R8, 0x9910, RZ ;  /* 0x0000991008077816 */ /* 0x001fe200000000ff */
[----:B------:R0:W-:Y:S03]  /*5190*/  @!P1 SYNCS.ARRIVE.TRANS64 RZ, [R20+URZ], R13 ;  /* 0x0000000d14ff99a7 */ /* 0x0001e6000800003f */
[----:B------:R-:W-:-:S13]  /*51a0*/  ISETP.NE.AND P0, PT, R7, 0x2, PT ;  /* 0x000000020700780c */ /* 0x000fda0003f05270 */
[----:B0-----:R-:W-:Y:S05]  /*51b0*/  @P0 BRA `(.L_x_109) ;  /* 0x0000000000040947 */ /* 0x001fea0003800000 */
[----:B------:R-:W-:Y:S01]  /*51c0*/  BPT.TRAP 0x1 ;  /* 0x000000040000795c */ /* 0x000fe20000300000 */
.L_x_109:
[----:B------:R-:W-:Y:S01]  /*51d0*/  IMAD R7, R14, 0x2, R11 ;  /* 0x000000020e077824 */ /* 0x000fe200078e020b */
[----:B------:R-:W-:Y:S01]  /*51e0*/  R2UR UR9, R20 ;  /* 0x00000000140972ca */ /* 0x000fe200000e0000 */
[----:B------:R-:W-:Y:S01]  /*51f0*/  VIADD R4, R4, 0xffffffff ;  /* 0xffffffff04047836 */ /* 0x000fe20000000000 */
[----:B------:R-:W-:Y:S01]  /*5200*/  UIADD3 UR6, UP0, UR24, 0xf0, URZ ;  /* 0x000000f018067890 */ /* 0x000fe2000ff1e03f */
[----:B------:R-:W-:Y:S01]  /*5210*/  IMAD.SHL.U32 R7, R7, 0x800, RZ ;  /* 0x0000080007077824 */ /* 0x000fe200078e00ff */
[----:B------:R-:W-:Y:S01]  /*5220*/  R2UR UR11, R15 ;  /* 0x000000000f0b72ca */ /* 0x000fe200000e0000 */
[----:B------:R-:W-:Y:S01]  /*5230*/  UIADD3 UR26, UP1, UR24, 0x1f0, URZ ;  /* 0x000001f0181a7890 */ /* 0x000fe2000ff3e03f */
[----:B------:R-:W-:Y:S01]  /*5240*/  R2UR UR10, R22 ;  /* 0x00000000160a72ca */ /* 0x000fe200000e0000 */
[--C-:B------:R-:W-:Y:S01]  /*5250*/  IMAD R7, R7, 0x4, R23.reuse ;  /* 0x0000000407077824 */ /* 0x100fe200078e0217 */
[----:B------:R-:W-:Y:S01]  /*5260*/  R2UR UR12, R6 ;  /* 0x00000000060c72ca */ /* 0x000fe200000e0000 */
[C---:B------:R-:W-:Y:S01]  /*5270*/  IMAD R23, R14.reuse, 0x2000, R23 ;  /* 0x000020000e177824 */ /* 0x040fe200078e0217 */
[----:B------:R-:W-:Y:S01]  /*5280*/  R2UR UR19, R21 ;  /* 0x00000000151372ca */ /* 0x000fe200000e0000 */
[----:B------:R-:W-:Y:S01]  /*5290*/  UIADD3.X UR7, URZ, UR25, URZ, UP0, !UPT ;  /* 0x000000193f077290 */ /* 0x000fe200087fe43f */
[----:B------:R-:W-:Y:S01]  /*52a0*/  R2UR UR5, R7 ;  /* 0x00000000070572ca */ /* 0x000fe200000e0000 */
[----:B------:R-:W-:Y:S01]  /*52b0*/  VIADD R14, R14, 0x1 ;  /* 0x000000010e0e7836 */ /* 0x000fe20000000000 */
[----:B------:R-:W-:Y:S01]  /*52c0*/  R2UR UR8, R23 ;  /* 0x00000000170872ca */ /* 0x000fe200000e0000 */
[----:B------:R-:W-:Y:S01]  /*52d0*/  UIADD3.X UR27, URZ, UR25, URZ, UP1, !UPT ;  /* 0x000000193f1b7290 */ /* 0x000fe20008ffe43f */
[----:B------:R-:W-:Y:S01]  /*52e0*/  ISETP.GT.AND P1, PT, R4, 0x1, PT ;  /* 0x000000010400780c */ /* 0x000fe20003f24270 */
[----:B------:R-:W-:Y:S01]  /*52f0*/  UMOV UR20, 0x30000 ;  /* 0x0003000000147882 */ /* 0x000fe20000000000 */
[----:B------:R-:W-:Y:S01]  /*5300*/  UMOV UR14, 0x0 ;  /* 0x00000000000e7882 */ /* 0x000fe20000000000 */
[----:B------:R-:W-:Y:S01]  /*5310*/  UMOV UR15, 0x10000000 ;  /* 0x10000000000f7882 */ /* 0x000fe20000000000 */
[----:B------:R-:W-:Y:S01]  /*5320*/  ISETP.NE.AND P0, PT, R14, 0x3, PT ;  /* 0x000000030e00780c */ /* 0x000fe20003f05270 */
[----:B------:R-:W-:-:S03]  /*5330*/  VIADD R22, R22, 0x20 ;  /* 0x0000002016167836 */ /* 0x000fc60000000000 */
[----:B------:R-:W-:Y:S01]  /*5340*/  SEL R20, RZ, 0x1, P0 ;  /* 0x00000001ff147807 */ /* 0x000fe20000000000 */
[----:B------:R-:W-:Y:S01]  /*5350*/  UIADD3 UR5, UR5, 0x100, URZ ;  /* 0x0000010005057890 */ /* 0x000fe2000fffe03f */
[----:B------:R-:W-:Y:S01]  /*5360*/  SEL R14, R14, RZ, P0 ;  /* 0x000000ff0e0e7207 */ /* 0x000fe20000000000 */
[----:B------:R-:W-:Y:S01]  /*5370*/  UIADD3 UR16, UR8, 0xc100, URZ ;  /* 0x0000c10008107890 */ /* 0x000fe2000fffe03f */
[----:B------:R-:W-:-:S04]  /*5380*/  LOP3.LUT R5, R5, R20, RZ, 0x3c, !PT ;  /* 0x0000001405057212 */ /* 0x000fc800078e3cff */
[----:B------:R-:W-:Y:S02]  /*5390*/  UMOV UR8, UR5 ;  /* 0x0000000500087c82 */ /* 0x000fe40008000000 */
[----:B------:R0:W-:Y:S02]  /*53a0*/  UTMALDG.3D.MULTICAST [UR8], [UR6], UR20, desc[UR14] ;  /* 0x00000e08060073b4 */ /* 0x0001e40008011814 */
[----:B0-----:R-:W-:Y:S01]  /*53b0*/  UMOV UR8, UR16 ;  /* 0x0000001000087c82 */ /* 0x001fe20008000000 */
[----:B------:R-:W-:Y:S02]  /*53c0*/  UMOV UR11, UR19 ;  /* 0x00000013000b7c82 */ /* 0x000fe40008000000 */
[----:B------:R0:W-:Y:S02]  /*53d0*/  UTMALDG.3D [UR8], [UR26], desc[UR14] ;  /* 0x00000e081a0075b4 */ /* 0x0001e40008011000 */
[----:B0-----:R-:W-:Y:S05]  /*53e0*/  @P1 BRA `(.L_x_110) ;  /* 0xfffffffc003c1947 */ /* 0x001fea000383ffff */
.L_x_107:
[----:B------:R-:W-:Y:S05]  /*53f0*/  BSYNC B1 ;  /* 0x0000000000017941 */ /* 0x000fea0003800000 */
.L_x_106:
[----:B------:R-:W-:Y:S01]  /*5400*/  LOP3.LUT P1, RZ, R9, 0xff, RZ, 0xc0, !PT ;  /* 0x000000ff09ff7812 */ /* 0x000fe2000782c0ff */
[C---:B------:R-:W-:Y:S01]  /*5410*/  IMAD.IADD R6, R10.reuse, 0x1, R3 ;  /* 0x000000010a067824 */ /* 0x040fe200078e0203 */
[----:B------:R-:W-:Y:S01]  /*5420*/  ULDC.64 UR6, c[0x0][0x650] ;  /* 0x0001940000067ab9 */ /* 0x000fe20000000a00 */
[----:B------:R-:W-:Y:S01]  /*5430*/  ISETP.GE.U32.AND P2, PT, R10, 0x3, PT ;  /* 0x000000030a00780c */ /* 0x000fe20003f46070 */
[----:B------:R-:W-:Y:S01]  /*5440*/  BSSY B1, `(.L_x_111) ;  /* 0x000006b000017945 */ /* 0x000fe20003800000 */
[----:B------:R-:W-:Y:S01]  /*5450*/  IMAD.MOV.U32 R20, RZ, RZ, -0x1 ;  /* 0xffffffffff147424 */ /* 0x000fe200078e00ff */
[----:B------:R-:W-:Y:S01]  /*5460*/  ISETP.GT.U32.AND P0, PT, R6, 0x2, PT ;  /* 0x000000020600780c */ /* 0x000fe20003f04070 */
[----:B------:R-:W-:Y:S01]  /*5470*/  IMAD.MOV.U32 R13, RZ, RZ, -0x1 ;  /* 0xffffffffff0d7424 */ /* 0x000fe200078e00ff */
[----:B------:R-:W-:Y:S02]  /*5480*/  PRMT R9, RZ, 0x7610, R9 ;  /* 0x00007610ff097816 */ /* 0x000fe40000000009 */
[----:B------:R-:W-:-:S03]  /*5490*/  ISETP.LT.U32.AND P0, PT, R10, 0x3, P0 ;  /* 0x000000030a00780c */ /* 0x000fc60000701070 */
[----:B------:R-:W0:Y:S01]  /*54a0*/  @P1 S2R R11, SR_CgaCtaId ;  /* 0x00000000000b1919 */ /* 0x000e220000008800 */
[----:B------:R-:W-:-:S04]  /*54b0*/  @P1 MOV R4, 0x400 ;  /* 0x0000040000041802 */ /* 0x000fc80000000f00 */
[----:B0-----:R-:W-:Y:S01]  /*54c0*/  @P1 LEA R3, R11, R4, 0x18 ;  /* 0x000000040b031211 */ /* 0x001fe200078ec0ff */
[----:B------:R-:W-:-:S03]  /*54d0*/  IMAD.WIDE.U32 R4, R6, -0x55555555, RZ ;  /* 0xaaaaaaab06047825 */ /* 0x000fc600078e00ff */
[----:B------:R0:W-:Y:S01]  /*54e0*/  @P1 SYNCS.ARRIVE.TRANS64.A1T0 RZ, [R3+URZ+0x48], RZ ;  /* 0x000048ff03ff19a7 */ /* 0x0001e2000810003f */
[----:B------:R-:W-:Y:S02]  /*54f0*/  IADD3 R16, P1, R16, UR22, RZ ;  /* 0x0000001610107c10 */ /* 0x000fe4000ff3e0ff */
[----:B------:R-:W-:Y:S02]  /*5500*/  SHF.R.U32.HI R5, RZ, 0x1, R5 ;  /* 0x00000001ff057819 */ /* 0x000fe40000011605 */
[----:B------:R-:W-:Y:S02]  /*5510*/  IADD3.X R17, R17, UR13, RZ, P1, !PT ;  /* 0x0000000d11117c10 */ /* 0x000fe40008ffe4ff */
[----:B------:R-:W-:Y:S02]  /*5520*/  PRMT R4, RZ, 0x7610, R4 ;  /* 0x00007610ff047816 */ /* 0x000fe40000000004 */
[----:B0-----:R-:W-:Y:S02]  /*5530*/  SEL R3, RZ, 0x1, !P0 ;  /* 0x00000001ff037807 */ /* 0x001fe40004000000 */
[----:B------:R-:W-:-:S02]  /*5540*/  ISETP.GE.U32.AND P0, PT, R16, UR6, PT ;  /* 0x0000000610007c0c */ /* 0x000fc4000bf06070 */
[----:B------:R-:W-:Y:S01]  /*5550*/  LOP3.LUT R0, R0, R3, RZ, 0x3c, !PT ;  /* 0x0000000300007212 */ /* 0x000fe200078e3cff */
[----:B------:R-:W-:Y:S01]  /*5560*/  IMAD R3, R5, -0x3, R6 ;  /* 0xfffffffd05037824 */ /* 0x000fe200078e0206 */
[----:B------:R-:W-:Y:S01]  /*5570*/  ISETP.GE.U32.AND.EX P0, PT, R17, UR7, PT, P0 ;  /* 0x0000000711007c0c */ /* 0x000fe2000bf06100 */
[----:B------:R-:W-:Y:S01]  /*5580*/  IMAD.MOV.U32 R6, RZ, RZ, -0x1 ;  /* 0xffffffffff067424 */ /* 0x000fe200078e00ff */
[----:B------:R-:W-:-:S11]  /*5590*/  @P2 LOP3.LUT R0, R0, 0x1, R5, 0x78, !PT ;  /* 0x0000000100002812 */ /* 0x000fd600078e7805 */
[----:B------:R-:W-:Y:S05]  /*55a0*/  @P0 BRA `(.L_x_112) ;  /* 0x0000000400500947 */ /* 0x000fea0003800000 */
[----:B------:R-:W0:Y:S01]  /*55b0*/  S2R R15, SR_CTAID.X ;  /* 0x00000000000f7919 */ /* 0x000e220000002500 */
[----:B------:R-:W-:Y:S01]  /*55c0*/  ULDC.64 UR6, c[0x0][0x628] ;  /* 0x00018a0000067ab9 */ /* 0x000fe20000000a00 */
[----:B------:R-:W1:Y:S01]  /*55d0*/  LDC R20, c[0x0][0x144] ;  /* 0x00005100ff147b82 */ /* 0x000e620000000800 */
[----:B------:R-:W-:Y:S01]  /*55e0*/  ISETP.NE.U32.AND P0, PT, RZ, UR6, PT ;  /* 0x00000006ff007c0c */ /* 0x000fe2000bf05070 */
[----:B------:R-:W2:Y:S01]  /*55f0*/  S2R R13, SR_CTAID.Y ;  /* 0x00000000000d7919 */ /* 0x000ea20000002600 */
[----:B------:R-:W-:Y:S01]  /*5600*/  ULDC UR8, c[0x0][0x630] ;  /* 0x00018c0000087ab9 */ /* 0x000fe20000000800 */
[----:B------:R-:W-:Y:S01]  /*5610*/  ULDC UR9, c[0x0][0x150] ;  /* 0x0000540000097ab9 */ /* 0x000fe20000000800 */
[----:B------:R-:W-:Y:S01]  /*5620*/  ISETP.NE.AND.EX P0, PT, RZ, UR7, PT, P0 ;  /* 0x00000007ff007c0c */ /* 0x000fe2000bf05300 */
[----:B------:R-:W-:Y:S02]  /*5630*/  IMAD.MOV.U32 R4, RZ, RZ, R16 ;  /* 0x000000ffff047224 */ /* 0x000fe400078e0010 */
[----:B------:R-:W-:Y:S01]  /*5640*/  IMAD.MOV.U32 R5, RZ, RZ, R17 ;  /* 0x000000ffff057224 */ /* 0x000fe200078e0011 */
[----:B0-----:R-:W-:-:S09]  /*5650*/  I2FP.F32.U32 R22, R15 ;  /* 0x0000000f00167245 */ /* 0x001fd20000201000 */
[----:B------:R-:W-:Y:S05]  /*5660*/  @!P0 BRA `(.L_x_113) ;  /* 0x0000000000288947 */ /* 0x000fea0003800000 */
[----:B------:R-:W-:Y:S02]  /*5670*/  ULDC UR5, c[0x0][0x634] ;  /* 0x00018d0000057ab9 */ /* 0x000fe40000000800 */
[----:B------:R-:W-:-:S05]  /*5680*/  IADD3 R5, P0, R16, UR5, RZ ;  /* 0x0000000510057c10 */ /* 0x000fca000ff1e0ff */
[----:B------:R-:W-:-:S04]  /*5690*/  IMAD.X R21, RZ, RZ, R17, P0 ;  /* 0x000000ffff157224 */ /* 0x000fc800000e0611 */
[----:B------:R-:W-:-:S04]  /*56a0*/  IMAD.WIDE.U32 R6, R21, UR6, RZ ;  /* 0x0000000615067c25 */ /* 0x000fc8000f8e00ff */
[----:B------:R-:W-:-:S04]  /*56b0*/  IMAD.WIDE.U32 R6, P0, R5, UR7, R6 ;  /* 0x0000000705067c25 */ /* 0x000fc8000f800006 */
[----:B------:R-:W-:-:S04]  /*56c0*/  IMAD.WIDE.U32 R4, R5, UR6, RZ ;  /* 0x0000000605047c25 */ /* 0x000fc8000f8e00ff */
[----:B------:R-:W-:Y:S01]  /*56d0*/  IMAD.MOV.U32 R4, RZ, RZ, R7 ;  /* 0x000000ffff047224 */ /* 0x000fe200078e0007 */
[----:B------:R-:W-:Y:S01]  /*56e0*/  IADD3 RZ, P1, R5, R6, RZ ;  /* 0x0000000605ff7210 */ /* 0x000fe20007f3e0ff */
[----:B------:R-:W-:-:S04]  /*56f0*/  IMAD.X R5, RZ, RZ, RZ, P0 ;  /* 0x000000ffff057224 */ /* 0x000fc800000e06ff */
[----:B------:R-:W-:-:S08]  /*5700*/  IMAD.WIDE.U32.X R4, R21, UR7, R4, P1 ;  /* 0x0000000715047c25 */ /* 0x000fd000088e0404 */
.L_x_113:
[----:B------:R-:W-:Y:S01]  /*5710*/  FMUL R22, R22, UR9 ;  /* 0x0000000916167c20 */ /* 0x000fe20008400000 */
[--C-:B------:R-:W-:Y:S01]  /*5720*/  SHF.R.U64 R14, R4, UR8, R5.reuse ;  /* 0x00000008040e7c19 */ /* 0x100fe20008001205 */
[----:B------:R-:W-:Y:S01]  /*5730*/  ULDC.64 UR6, c[0x0][0x620] ;  /* 0x0001880000067ab9 */ /* 0x000fe20000000a00 */
[----:B------:R-:W-:Y:S01]  /*5740*/  SHF.R.U32.HI R4, RZ, UR8, R5 ;  /* 0x00000008ff047c19 */ /* 0x000fe20008011605 */
[----:B------:R-:W-:Y:S01]  /*5750*/  ULDC.64 UR8, c[0x0][0x640] ;  /* 0x0001900000087ab9 */ /* 0x000fe20000000a00 */
[----:B------:R-:W-:Y:S01]  /*5760*/  IADD3 R5, P0, RZ, -R14, RZ ;  /* 0x8000000eff057210 */ /* 0x000fe20007f1e0ff */
[----:B------:R-:W0:Y:S01]  /*5770*/  F2I.U32.TRUNC.NTZ R22, R22 ;  /* 0x0000001600167305 */ /* 0x000e22000020f000 */
[----:B------:R-:W-:-:S03]  /*5780*/  ULDC UR5, c[0x0][0x618] ;  /* 0x0001860000057ab9 */ /* 0x000fc60000000800 */
[----:B------:R-:W-:Y:S01]  /*5790*/  IMAD.X R4, RZ, RZ, ~R4, P0 ;  /* 0x000000ffff047224 */ /* 0x000fe200000e0e04 */
[----:B------:R-:W-:-:S03]  /*57a0*/  ISETP.NE.U32.AND P0, PT, RZ, UR8, PT ;  /* 0x00000008ff007c0c */ /* 0x000fc6000bf05070 */
[----:B------:R-:W-:Y:S01]  /*57b0*/  IMAD R4, R4, UR6, RZ ;  /* 0x0000000604047c24 */ /* 0x000fe2000f8e02ff */
[----:B------:R-:W-:-:S03]  /*57c0*/  ISETP.NE.AND.EX P0, PT, RZ, UR9, PT, P0 ;  /* 0x00000009ff007c0c */ /* 0x000fc6000bf05300 */
[C---:B------:R-:W-:Y:S02]  /*57d0*/  IMAD R7, R5.reuse, UR7, R4 ;  /* 0x0000000705077c24 */ /* 0x040fe4000f8e0204 */
[----:B------:R-:W-:Y:S01]  /*57e0*/  IMAD.WIDE.U32 R4, R5, UR6, R16 ;  /* 0x0000000605047c25 */ /* 0x000fe2000f8e0010 */
[----:B------:R-:W-:-:S03]  /*57f0*/  ULDC UR6, c[0x0][0x154] ;  /* 0x0000550000067ab9 */ /* 0x000fc60000000800 */
[----:B0-----:R-:W-:Y:S02]  /*5800*/  IMAD.MOV R6, RZ, RZ, -R22 ;  /* 0x000000ffff067224 */ /* 0x001fe400078e0a16 */
[----:B------:R-:W-:Y:S02]  /*5810*/  IMAD.IADD R5, R5, 0x1, R7 ;  /* 0x0000000105057824 */ /* 0x000fe400078e0207 */
[----:B-1----:R-:W-:Y:S01]  /*5820*/  IMAD R15, R20, R6, R15 ;  /* 0x00000006140f7224 */ /* 0x002fe200078e020f */
[----:B--2---:R-:W-:Y:S01]  /*5830*/  I2FP.F32.U32 R6, R13 ;  /* 0x0000000d00067245 */ /* 0x004fe20000201000 */
[----:B------:R-:W0:Y:S01]  /*5840*/  LDC R20, c[0x0][0x148] ;  /* 0x00005200ff147b82 */ /* 0x000e220000000800 */
[--C-:B------:R-:W-:Y:S02]  /*5850*/  SHF.R.U64 R21, R4, UR5, R5.reuse ;  /* 0x0000000504157c19 */ /* 0x100fe40008001205 */
[----:B------:R-:W-:Y:S01]  /*5860*/  SHF.R.U32.HI R4, RZ, UR5, R5 ;  /* 0x00000005ff047c19 */ /* 0x000fe20008011605 */
[----:B------:R-:W-:Y:S01]  /*5870*/  FMUL R6, R6, UR6 ;  /* 0x0000000606067c20 */ /* 0x000fe20008400000 */
[----:B------:R-:W-:-:S02]  /*5880*/  ULDC UR5, c[0x0][0x608] ;  /* 0x0001820000057ab9 */ /* 0x000fc40000000800 */
[--C-:B------:R-:W-:Y:S01]  /*5890*/  SHF.R.U64 R23, R21, UR5, R4.reuse ;  /* 0x0000000515177c19 */ /* 0x100fe20008001204 */
[----:B------:R1:W2:Y:S01]  /*58a0*/  F2I.U32.TRUNC.NTZ R24, R6 ;  /* 0x0000000600187305 */ /* 0x0002a2000020f000 */
[----:B------:R-:W-:Y:S01]  /*58b0*/  SHF.R.U32.HI R4, RZ, UR5, R4 ;  /* 0x00000005ff047c19 */ /* 0x000fe20008011604 */
[----:B------:R-:W-:-:S03]  /*58c0*/  ULDC UR5, c[0x0][0x658] ;  /* 0x0001960000057ab9 */ /* 0x000fc60000000800 */
[--C-:B------:R-:W-:Y:S02]  /*58d0*/  SHF.R.U64 R22, R23, UR5, R4.reuse ;  /* 0x0000000517167c19 */ /* 0x100fe40008001204 */
[----:B------:R-:W-:-:S03]  /*58e0*/  SHF.R.U32.HI R25, RZ, UR5, R4 ;  /* 0x00000005ff197c19 */ /* 0x000fc60008011604 */
[----:B------:R-:W-:Y:S02]  /*58f0*/  IMAD.MOV.U32 R4, RZ, RZ, R22 ;  /* 0x000000ffff047224 */ /* 0x000fe400078e0016 */
[----:B------:R-:W-:Y:S01]  /*5900*/  IMAD.MOV.U32 R5, RZ, RZ, R25 ;  /* 0x000000ffff057224 */ /* 0x000fe200078e0019 */
[----:B-1----:R-:W-:Y:S06]  /*5910*/  @!P0 BRA `(.L_x_114) ;  /* 0x0000000000288947 */ /* 0x002fec0003800000 */
        /* <DEDUP_REMOVED lines=10> */
.L_x_114:
[----:B------:R-:W-:Y:S01]  /*59c0*/  ISETP.NE.AND P0, PT, R2, 0x1, PT ;  /* 0x000000010200780c */ /* 0x000fe20003f05270 */
[----:B------:R-:W-:Y:S01]  /*59d0*/  ULDC UR5, c[0x0][0x648] ;  /* 0x0001920000057ab9 */ /* 0x000fe20000000800 */
[----:B------:R-:W-:Y:S01]  /*59e0*/  LOP3.LUT R23, R23, UR17, RZ, 0xc0, !PT ;  /* 0x0000001117177c12 */ /* 0x000fe2000f8ec0ff */
[----:B--2---:R-:W-:Y:S01]  /*59f0*/  IMAD.MOV R24, RZ, RZ, -R24 ;  /* 0x000000ffff187224 */ /* 0x004fe200078e0a18 */
[----:B------:R-:W-:Y:S01]  /*5a00*/  SHF.R.U64 R4, R4, UR5, R5 ;  /* 0x0000000504047c19 */ /* 0x000fe20008001205 */
[----:B------:R-:W-:Y:S01]  /*5a10*/  ULDC UR5, c[0x0][0x638] ;  /* 0x00018e0000057ab9 */ /* 0x000fe20000000800 */
[----:B------:R-:W-:Y:S01]  /*5a20*/  LOP3.LUT R21, R21, UR4, RZ, 0xc0, !PT ;  /* 0x0000000415157c12 */ /* 0x000fe2000f8ec0ff */
[----:B------:R-:W-:Y:S01]  /*5a30*/  ULDC UR6, c[0x0][0x610] ;  /* 0x0001840000067ab9 */ /* 0x000fe20000000800 */
[----:B------:R-:W-:Y:S02]  /*5a40*/  IMAD.MOV.U32 R6, RZ, RZ, R14 ;  /* 0x000000ffff067224 */ /* 0x000fe400078e000e */
[----:B------:R-:W-:-:S02]  /*5a50*/  IMAD.MOV R5, RZ, RZ, -R4 ;  /* 0x000000ffff057224 */ /* 0x000fc400078e0a04 */
[----:B------:R-:W-:Y:S02]  /*5a60*/  IMAD R4, R4, UR18, R23 ;  /* 0x0000001204047c24 */ /* 0x000fe4000f8e0217 */
[----:B0-----:R-:W-:Y:S02]  /*5a70*/  @P0 IMAD R15, R20, R24, R13 ;  /* 0x00000018140f0224 */ /* 0x001fe400078e020d */
[----:B------:R-:W-:Y:S01]  /*5a80*/  IMAD R22, R5, UR5, R22 ;  /* 0x0000000505167c24 */ /* 0x000fe2000f8e0216 */
[----:B------:R-:W-:Y:S01]  /*5a90*/  ULDC UR5, c[0x0][0x600] ;  /* 0x0001800000057ab9 */ /* 0x000fe20000000800 */
[----:B------:R-:W-:Y:S02]  /*5aa0*/  IMAD R15, R4, UR6, R15 ;  /* 0x00000006040f7c24 */ /* 0x000fe4000f8e020f */
[----:B------:R-:W-:Y:S02]  /*5ab0*/  IMAD R22, R22, UR5, R21 ;  /* 0x0000000516167c24 */ /* 0x000fe4000f8e0215 */
[----:B------:R-:W-:-:S03]  /*5ac0*/  IMAD.MOV.U32 R4, RZ, RZ, 0x1 ;  /* 0x00000001ff047424 */ /* 0x000fc600078e00ff */
[----:B------:R-:W-:Y:S02]  /*5ad0*/  SEL R13, R22, R15, !P0 ;  /* 0x0000000f160d7207 */ /* 0x000fe40004000000 */
[----:B------:R-:W-:-:S07]  /*5ae0*/  SEL R20, R15, R22, !P0 ;  /* 0x000000160f147207 */ /* 0x000fce0004000000 */
.L_x_112:
[----:B------:R-:W-:Y:S05]  /*5af0*/  BSYNC B1 ;  /* 0x0000000000017941 */ /* 0x000fea0003800000 */
.L_x_111:
[----:B------:R-:W-:-:S13]  /*5b00*/  LOP3.LUT P0, RZ, R4, 0xff, RZ, 0xc0, !PT ;  /* 0x000000ff04ff7812 */ /* 0x000fda000780c0ff */
[----:B------:R-:W-:Y:S05]  /*5b10*/  @P0 BRA `(.L_x_115) ;  /* 0xfffffff400380947 */ /* 0x000fea000383ffff */
[----:B------:R-:W-:Y:S05]  /*5b20*/  BSYNC B0 ;  /* 0x0000000000007941 */ /* 0x000fea0003800000 */
.L_x_104:
[----:B------:R-:W-:-:S03]  /*5b30*/  UMOV UR5, 0xffffffff ;  /* 0xffffffff00057882 */ /* 0x000fc60000000000 */
[----:B------:R-:W-:Y:S05]  /*5b40*/  BRA.DIV UR5, `(.L_x_116) ;  /* 0x0000000205f07947 */ /* 0x000fea000b800000 */
[----:B------:R-:W-:-:S13]  /*5b50*/  ELECT P6, URZ, PT ;  /* 0x00000000003f782f */ /* 0x000fda00038c0000 */
.L_x_129:
[----:B------:R-:W-:Y:S04]  /*5b60*/  BSSY B0, `(.L_x_117) ;  /* 0x0000022000007945 */ /* 0x000fe80003800000 */
[----:B------:R-:W-:Y:S05]  /*5b70*/  @!P6 BRA `(.L_x_118) ;  /* 0x000000000080e947 */ /* 0x000fea0003800000 */
[----:B------:R-:W-:-:S04]  /*5b80*/  LOP3.LUT R19, R19, 0x2, RZ, 0xfc, !PT ;  /* 0x0000000213137812 */ /* 0x000fc800078efcff */
[----:B------:R-:W-:-:S13]  /*5b90*/  ISETP.NE.AND P0, PT, R19, 0x3, PT ;  /* 0x000000031300780c */ /* 0x000fda0003f05270 */
[----:B------:R-:W-:Y:S05]  /*5ba0*/  @!P0 BRA `(.L_x_119) ;  /* 0x0000000000048947 */ /* 0x000fea0003800000 */
[----:B------:R-:W-:Y:S01]  /*5bb0*/  BPT.TRAP 0x1 ;  /* 0x000000040000795c */ /* 0x000fe20000300000 */
.L_x_119:
[----:B------:R-:W0:Y:S01]  /*5bc0*/  S2R R5, SR_CgaCtaId ;  /* 0x0000000000057919 */ /* 0x000e220000008800 */
[----:B------:R-:W-:Y:S02]  /*5bd0*/  MOV R2, 0x400 ;  /* 0x0000040000027802 */ /* 0x000fe40000000f00 */
[----:B------:R-:W-:Y:S02]  /*5be0*/  SHF.L.U32 R4, R0, 0x1f, RZ ;  /* 0x0000001f00047819 */ /* 0x000fe400000006ff */
[----:B0-----:R-:W-:-:S05]  /*5bf0*/  LEA R2, R5, R2, 0x18 ;  /* 0x0000000205027211 */ /* 0x001fca00078ec0ff */
[----:B------:R-:W-:-:S04]  /*5c00*/  VIADD R2, R2, 0x18 ;  /* 0x0000001802027836 */ /* 0x000fc80000000000 */
[C---:B------:R-:W-:Y:S02]  /*5c10*/  IMAD R7, R3.reuse, 0x8, R2 ;  /* 0x0000000803077824 */ /* 0x040fe400078e0202 */
[----:B------:R-:W-:Y:S02]  /*5c20*/  VIADD R3, R3, 0x1 ;  /* 0x0000000103037836 */ /* 0x000fe40000000000 */
[----:B------:R-:W0:Y:S03]  /*5c30*/  SYNCS.PHASECHK.TRANS64.TRYWAIT P0, [R7+URZ], R4 ;  /* 0x00000004070075a7 */ /* 0x000e26000800017f */
[----:B------:R-:W-:-:S04]  /*5c40*/  ISETP.NE.AND P1, PT, R3, 0x3, PT ;  /* 0x000000030300780c */ /* 0x000fc80003f25270 */
[----:B------:R-:W-:Y:S02]  /*5c50*/  SEL R5, RZ, 0x1, P1 ;  /* 0x00000001ff057807 */ /* 0x000fe40000800000 */
[----:B------:R-:W-:Y:S02]  /*5c60*/  SEL R3, R3, RZ, P1 ;  /* 0x000000ff03037207 */ /* 0x000fe40000800000 */
[----:B------:R-:W-:-:S03]  /*5c70*/  LOP3.LUT R9, R0, R5, RZ, 0x3c, !PT ;  /* 0x0000000500097212 */ /* 0x000fc600078e3cff */
[----:B------:R-:W-:Y:S01]  /*5c80*/  IMAD R6, R3, 0x8, R2 ;  /* 0x0000000803067824 */ /* 0x000fe200078e0202 */
[----:B------:R-:W-:Y:S01]  /*5c90*/  SHF.L.U32 R5, R9, 0x1f, RZ ;  /* 0x0000001f09057819 */ /* 0x000fe200000006ff */
[----:B0-----:R-:W-:Y:S06]  /*5ca0*/  @!P0 BRA `(.L_x_120) ;  /* 0x0000000000b88947 */ /* 0x001fec0003800000 */
.L_x_130:
[----:B------:R-:W1:Y:S01]  /*5cb0*/  SYNCS.PHASECHK.TRANS64.TRYWAIT P0, [R6+URZ], R5 ;  /* 0x00000005060075a7 */ /* 0x000e62000800017f */
[----:B------:R-:W-:-:S05]  /*5cc0*/  VIADD R0, R3, 0x1 ;  /* 0x0000000103007836 */ /* 0x000fca0000000000 */
[----:B------:R-:W-:-:S04]  /*5cd0*/  ISETP.NE.AND P1, PT, R0, 0x3, PT ;  /* 0x000000030000780c */ /* 0x000fc80003f25270 */
[----:B0-----:R-:W-:Y:S02]  /*5ce0*/  SEL R4, RZ, 0x1, P1 ;  /* 0x00000001ff047807 */ /* 0x001fe40000800000 */
[----:B------:R-:W-:Y:S02]  /*5cf0*/  SEL R3, R0, RZ, P1 ;  /* 0x000000ff00037207 */ /* 0x000fe40000800000 */
[----:B------:R-:W-:Y:S01]  /*5d00*/  LOP3.LUT R0, R9, R4, RZ, 0x3c, !PT ;  /* 0x0000000409007212 */ /* 0x000fe200078e3cff */
[----:B-1----:R-:W-:Y:S06]  /*5d10*/  @!P0 BRA `(.L_x_121) ;  /* 0x0000000000b08947 */ /* 0x002fec0003800000 */
.L_x_131:
[----:B------:R-:W-:Y:S01]  /*5d20*/  IMAD R3, R3, 0x8, R2 ;  /* 0x0000000803037824 */ /* 0x000fe200078e0202 */
[----:B------:R-:W-:-:S07]  /*5d30*/  SHF.L.U32 R0, R0, 0x1f, RZ ;  /* 0x0000001f00007819 */ /* 0x000fce00000006ff */
.L_x_122:
[----:B-1----:R1:W2:Y:S02]  /*5d40*/  SYNCS.PHASECHK.TRANS64.TRYWAIT P0, [R3+URZ], R0 ;  /* 0x00000000030075a7 */ /* 0x0022a4000800017f */
[----:B--2---:R-:W-:Y:S05]  /*5d50*/  @!P0 NANOSLEEP.SYNCS 0x989680 ;  /* 0x009896800000895d */ /* 0x004fea0003900000 */
[----:B------:R-:W2:Y:S02]  /*5d60*/  @!P0 SYNCS.PHASECHK.TRANS64 P0, [R3+URZ], R0 ;  /* 0x00000000030085a7 */ /* 0x000ea4000800007f */
[----:B--2---:R-:W-:Y:S05]  /*5d70*/  @!P0 BRA `(.L_x_122) ;  /* 0xfffffffc00f08947 */ /* 0x004fea000383ffff */
.L_x_118:
[----:B------:R-:W-:Y:S05]  /*5d80*/  BSYNC B0 ;  /* 0x0000000000007941 */ /* 0x000fea0003800000 */
.L_x_117:
[----:B------:R-:W-:Y:S05]  /*5d90*/  EXIT ;  /* 0x000000000000794d */ /* 0x000fea0003800000 */
.L_x_21:
[----:B---3--:R3:W4:Y:S02]  /*5da0*/  SYNCS.PHASECHK.TRANS64.TRYWAIT P1, [R3+URZ], R0 ;  /* 0x00000000030075a7 */ /* 0x008724000802017f */
[----:B----4-:R-:W-:Y:S05]  /*5db0*/  @!P1 NANOSLEEP.SYNCS 0x989680 ;  /* 0x009896800000995d */ /* 0x010fea0003900000 */
[----:B------:R-:W4:Y:S02]  /*5dc0*/  @!P1 SYNCS.PHASECHK.TRANS64 P1, [R3+URZ], R0 ;  /* 0x00000000030095a7 */ /* 0x000f24000802007f */
[----:B----4-:R-:W-:Y:S05]  /*5dd0*/  @!P1 BRA `(.L_x_21) ;  /* 0xfffffffc00f09947 */ /* 0x010fea000383ffff */
[----:B------:R-:W-:Y:S05]  /*5de0*/  BRA `(.L_x_20) ;  /* 0xffffffb400a47947 */ /* 0x000fea000383ffff */
.L_x_26:
[----:B-1----:R1:W2:Y:S02]  /*5df0*/  SYNCS.PHASECHK.TRANS64.TRYWAIT P1, [R5+URZ], R4 ;  /* 0x00000004050075a7 */ /* 0x0022a4000802017f */
[----:B--2---:R-:W-:Y:S05]  /*5e00*/  @!P1 NANOSLEEP.SYNCS 0x989680 ;  /* 0x009896800000995d */ /* 0x004fea0003900000 */
[----:B------:R-:W2:Y:S02]  /*5e10*/  @!P1 SYNCS.PHASECHK.TRANS64 P1, [R5+URZ], R4 ;  /* 0x00000004050095a7 */ /* 0x000ea4000802007f */
[----:B--2---:R-:W-:Y:S05]  /*5e20*/  @!P1 BRA `(.L_x_26) ;  /* 0xfffffffc00f09947 */ /* 0x004fea000383ffff */
[----:B------:R-:W-:Y:S05]  /*5e30*/  BRA `(.L_x_25) ;  /* 0xffffffb800947947 */ /* 0x000fea000383ffff */
.L_x_105:
[----:B------:R-:W-:Y:S01]  /*5e40*/  BSSY B1, `(.L_x_123) ;  /* 0x0000006000017945 */ /* 0x000fe20003800000 */
[----:B------:R-:W-:-:S07]  /*5e50*/  IMAD.MOV.U32 R15, RZ, RZ, -0x1 ;  /* 0xffffffffff0f7424 */ /* 0x000fce00078e00ff */
[----:B------:R-:W-:Y:S05]  /*5e60*/  WARPSYNC.COLLECTIVE R15, `(.L_x_124) ;  /* 0x000000000f0c7348 */ /* 0x000fea0003c00000 */
[----:B------:R-:W-:Y:S02]  /*5e70*/  ELECT P6, UR62, PT ;  /* 0x00000000003e782f */ /* 0x000fe400038c0000 */
[----:B------:R-:W-:Y:S01]  /*5e80*/  MOV R14, UR62 ;  /* 0x0000003e000e7c02 */ /* 0x000fe20008000f00 */
[----:B------:R-:W-:Y:S10]  /*5e90*/  ENDCOLLECTIVE ;  /* 0x000000000000791b */ /* 0x000ff40003800000 */
.L_x_124:
[----:B------:R-:W-:Y:S05]  /*5ea0*/  BSYNC B1 ;  /* 0x0000000000017941 */ /* 0x000fea0003800000 */
.L_x_123:
[----:B------:R-:W-:Y:S05]  /*5eb0*/  BRA `(.L_x_125) ;  /* 0xfffffff0005c7947 */ /* 0x000fea000383ffff */
.L_x_108:
[----:B0-----:R0:W1:Y:S02]  /*5ec0*/  SYNCS.PHASECHK.TRANS64.TRYWAIT P0, [R20+URZ+0x18], R7 ;  /* 0x00001807140075a7 */ /* 0x001064000800017f */
[----:B-1----:R-:W-:Y:S05]  /*5ed0*/  @!P0 NANOSLEEP.SYNCS 0x989680 ;  /* 0x009896800000895d */ /* 0x002fea0003900000 */
[----:B------:R-:W1:Y:S02]  /*5ee0*/  @!P0 SYNCS.PHASECHK.TRANS64 P0, [R20+URZ+0x18], R7 ;  /* 0x00001807140085a7 */ /* 0x000e64000800007f */
[----:B-1----:R-:W-:Y:S05]  /*5ef0*/  @!P0 BRA `(.L_x_108) ;  /* 0xfffffffc00f08947 */ /* 0x002fea000383ffff */
[----:B------:R-:W-:Y:S05]  /*5f00*/  BRA `(.L_x_126) ;  /* 0xfffffff0009c7947 */ /* 0x000fea000383ffff */
.L_x_116:
[----:B------:R-:W-:Y:S01]  /*5f10*/  BSSY B0, `(.L_x_127) ;  /* 0x0000006000007945 */ /* 0x000fe20003800000 */
[----:B------:R-:W-:-:S07]  /*5f20*/  IMAD.MOV.U32 R15, RZ, RZ, -0x1 ;  /* 0xffffffffff0f7424 */ /* 0x000fce00078e00ff */
[----:B------:R-:W-:Y:S05]  /*5f30*/  WARPSYNC.COLLECTIVE R15, `(.L_x_128) ;  /* 0x000000000f0c7348 */ /* 0x000fea0003c00000 */
[----:B------:R-:W-:Y:S02]  /*5f40*/  ELECT P6, UR62, PT ;  /* 0x00000000003e782f */ /* 0x000fe400038c0000 */
[----:B------:R-:W-:Y:S01]  /*5f50*/  MOV R14, UR62 ;  /* 0x0000003e000e7c02 */ /* 0x000fe20008000f00 */
[----:B------:R-:W-:Y:S10]  /*5f60*/  ENDCOLLECTIVE ;  /* 0x000000000000791b */ /* 0x000ff40003800000 */
.L_x_128:
[----:B------:R-:W-:Y:S05]  /*5f70*/  BSYNC B0 ;  /* 0x0000000000007941 */ /* 0x000fea0003800000 */
.L_x_127:
[----:B------:R-:W-:Y:S05]  /*5f80*/  BRA `(.L_x_129) ;  /* 0xfffffff800f47947 */ /* 0x000fea000383ffff */
.L_x_120:
[----:B0-----:R0:W1:Y:S02]  /*5f90*/  SYNCS.PHASECHK.TRANS64.TRYWAIT P0, [R7+URZ], R4 ;  /* 0x00000004070075a7 */ /* 0x001064000800017f */
[----:B-1----:R-:W-:Y:S05]  /*5fa0*/  @!P0 NANOSLEEP.SYNCS 0x989680 ;  /* 0x009896800000895d */ /* 0x002fea0003900000 */
[----:B------:R-:W1:Y:S02]  /*5fb0*/  @!P0 SYNCS.PHASECHK.TRANS64 P0, [R7+URZ], R4 ;  /* 0x00000004070085a7 */ /* 0x000e64000800007f */
[----:B-1----:R-:W-:Y:S05]  /*5fc0*/  @!P0 BRA `(.L_x_120) ;  /* 0xfffffffc00f08947 */ /* 0x002fea000383ffff */
[----:B------:R-:W-:Y:S05]  /*5fd0*/  BRA `(.L_x_130) ;  /* 0xfffffffc00347947 */ /* 0x000fea000383ffff */
.L_x_121:
[----:B0-----:R0:W1:Y:S02]  /*5fe0*/  SYNCS.PHASECHK.TRANS64.TRYWAIT P0, [R6+URZ], R5 ;  /* 0x00000005060075a7 */ /* 0x001064000800017f */
[----:B-1----:R-:W-:Y:S05]  /*5ff0*/  @!P0 NANOSLEEP.SYNCS 0x989680 ;  /* 0x009896800000895d */ /* 0x002fea0003900000 */
[----:B------:R-:W1:Y:S02]  /*6000*/  @!P0 SYNCS.PHASECHK.TRANS64 P0, [R6+URZ], R5 ;  /* 0x00000005060085a7 */ /* 0x000e64000800007f */
[----:B-1----:R-:W-:Y:S05]  /*6010*/  @!P0 BRA `(.L_x_121) ;  /* 0xfffffffc00f08947 */ /* 0x002fea000383ffff */
[----:B------:R-:W-:Y:S05]  /*6020*/  BRA `(.L_x_131) ;  /* 0xfffffffc003c7947 */ /* 0x000fea000383ffff */
.L_x_132:
[----:B------:R-:W-:-:S00]  /*6030*/  BRA `(.L_x_132) ;  /* 0xfffffffc00fc7947 */ /* 0x000fc0000383ffff */
[----:B------:R-:W-:-:S00]  /*6040*/  NOP ;  /* 0x0000000000007918 */ /* 0x000fc00000000000 */
        /* <DEDUP_REMOVED lines=11> */
.L_x_133:


//--------------------- .nv.global.init           --------------------------
	.section	.nv.global.init,"aw",@progbits
.nv.global.init:
	.type		$str$22,@object
	.size		$str$22,($str$23 - $str$22)
$str$22:
        /*0000*/ 	.byte	0x6b, 0x5f, 0x74, 0x69, 0x6c, 0x65, 0x5f, 0x63, 0x6f, 0x75, 0x6e, 0x74, 0x20, 0x3e, 0x3d, 0x20
        /*0010*/ 	.byte	0x31, 0x00
	.type		$str$23,@object
	.size		$str$23,(__unnamed_1 - $str$23)
$str$23:
        /*0012*/ 	.byte	0x2f, 0x74, 0x6d, 0x70, 0x2f, 0x63, 0x75, 0x74, 0x6c, 0x61, 0x73, 0x73, 0x5f, 0x73, 0x77, 0x65
        /*0022*/ 	.byte	0x65, 0x70, 0x5f, 0x73, 0x72, 0x63, 0x2f, 0x69, 0x6e, 0x63, 0x6c, 0x75, 0x64, 0x65, 0x2f, 0x63
        /*0032*/ 	.byte	0x75, 0x74, 0x6c, 0x61, 0x73, 0x73, 0x2f, 0x67, 0x65, 0x6d, 0x6d, 0x2f, 0x63, 0x6f, 0x6c, 0x6c
        /*0042*/ 	.byte	0x65, 0x63, 0x74, 0x69, 0x76, 0x65, 0x2f, 0x73, 0x6d, 0x39, 0x30, 0x5f, 0x6d, 0x6d, 0x61, 0x5f
        /*0052*/ 	.byte	0x74, 0x6d, 0x61, 0x5f, 0x67, 0x6d, 0x6d, 0x61, 0x5f, 0x73, 0x73, 0x5f, 0x77, 0x61, 0x72, 0x70
        /*0062*/ 	.byte	0x73, 0x70, 0x65, 0x63, 0x69, 0x61, 0x6c, 0x69, 0x7a, 0x65, 0x64, 0x2e, 0x68, 0x70, 0x70, 0x00
	.type		__unnamed_1,@object
	.size		__unnamed_1,(.L_0 - __unnamed_1)
__unnamed_1:
        /*0072*/ 	.byte	0x76, 0x6f, 0x69, 0x64, 0x20, 0x63, 0x75, 0x74, 0x6c, 0x61, 0x73, 0x73, 0x3a, 0x3a, 0x67, 0x65
        /* <DEDUP_REMOVED lines=177> */
        /*0b92*/ 	.byte	0x74, 0x69, 0x74, 0x79, 0x5d, 0x00
.L_0:


//--------------------- .nv.shared._ZN7cutlass13device_kernelINS_4gemm6kernel13GemmUniversalIN4cute5tupleIJiiiiEEENS1_10collective13CollectiveMmaINS1_34MainloopSm90TmaGmmaWarpSpecializedILi3ENS5_IJNS4_1CILi1EEENSA_ILi2EEESB_EEENS1_35KernelTmaWarpSpecializedCooperativeEEENS5_IJNSA_ILi128EEENSA_ILi64EEENSA_ILi32EEEEEENS_10tfloat32_tENS5_IJlSB_lEEESK_SL_NS4_8TiledMMAINS4_8MMA_AtomIJNS4_4SM904GMMA29MMA_64x64x8_F32TF32TF32_SS_TNILNSP_7ScaleInE1ELSR_1EEEEEENS4_6LayoutINS5_IJSC_SB_SB_EEENS5_IJSB_NSA_ILi0EEESW_EEEEENS5_IJNS4_10UnderscoreESZ_SZ_EEEEENS4_23SM90_TMA_LOAD_MULTICASTENS4_14ComposedLayoutINS4_7SwizzleILi3ELi4ELi3EEENS4_18smem_ptr_flag_bitsILi32EEENSU_INS5_IJNSA_ILi8EEESI_EEENS5_IJSI_SB_EEEEEEEvNS4_8identityENS4_13SM90_TMA_LOADES1C_vS1D_EENS_8epilogue10collective6detail29Sm90TmaWarpSpecializedAdapterINS1H_15DefaultEpilogueISK_SL_SL_NS1G_6thread17LinearCombinationISK_Li1EffLNS1L_9ScaleType4KindE0ELNS_15FloatRoundStyleE2ESK_EENS1_15EpilogueDefaultEEEEEvvEEEEvNT_6ParamsE --------------------------
	.section	.nv.shared._ZN7cutlass13device_kernelINS_4gemm6kernel13GemmUniversalIN4cute5tupleIJiiiiEEENS1_10collective13CollectiveMmaINS1_34MainloopSm90TmaGmmaWarpSpecializedILi3ENS5_IJNS4_1CILi1EEENSA_ILi2EEESB_EEENS1_35KernelTmaWarpSpecializedCooperativeEEENS5_IJNSA_ILi128EEENSA_ILi64EEENSA_ILi32EEEEEENS_10tfloat32_tENS5_IJlSB_lEEESK_SL_NS4_8TiledMMAINS4_8MMA_AtomIJNS4_4SM904GMMA29MMA_64x64x8_F32TF32TF32_SS_TNILNSP_7ScaleInE1ELSR_1EEEEEENS4_6LayoutINS5_IJSC_SB_SB_EEENS5_IJSB_NSA_ILi0EEESW_EEEEENS5_IJNS4_10UnderscoreESZ_SZ_EEEEENS4_23SM90_TMA_LOAD_MULTICASTENS4_14ComposedLayoutINS4_7SwizzleILi3ELi4ELi3EEENS4_18smem_ptr_flag_bitsILi32EEENSU_INS5_IJNSA_ILi8EEESI_EEENS5_IJSI_SB_EEEEEEEvNS4_8identityENS4_13SM90_TMA_LOADES1C_vS1D_EENS_8epilogue10collective6detail29Sm90TmaWarpSpecializedAdapterINS1H_15DefaultEpilogueISK_SL_SL_NS1G_6thread17LinearCombinationISK_Li1EffLNS1L_9ScaleType4KindE0ELNS_15FloatRoundStyleE2ESK_EENS1_15EpilogueDefaultEEEEEvvEEEEvNT_6ParamsE,"aw",@nobits
	.sectionflags	@""
	.align	16
	.zero		1024


//--------------------- .nv.shared.reserved.0     --------------------------
	.section	.nv.shared.reserved.0,"aw",@nobits
	.weak		__nv_reservedSMEM_offset_0_alias
	.size		__nv_reservedSMEM_offset_0_alias, 0, 0
	.other		__nv_reservedSMEM_offset_0_alias,@"STO_CUDA_RESERVED_SHARED STV_DEFAULT"
__nv_reservedSMEM_offset_0_alias:
	.zero		0


//--------------------- .nv.global                --------------------------
	.section	.nv.global,"aw",@nobits
.nv.global:
	.type		_ZN39_INTERNAL_2127b159_4_k_cu_b4c60aab_59744cute1_E,@object
	.size		_ZN39_INTERNAL_2127b159_4_k_cu_b4c60aab_59744cute1_E,(_ZN39_INTERNAL_2127b159_4_k_cu_b4c60aab_59744cuda3std3__45__cpo6cbeginE - _ZN39_INTERNAL_2127b159_4_k_cu_b4c60aab_59744cute1_E)
_ZN39_INTERNAL_2127b159_4_k_cu_b4c60aab_59744cute1_E:
	.zero		1
	.type		_ZN39_INTERNAL_2127b159_4_k_cu_b4c60aab_59744cuda3std3__45__cpo6cbeginE,@object
	.size		_ZN39_INTERNAL_2127b159_4_k_cu_b4c60aab_59744cuda3std3__45__cpo6cbeginE,(_ZN39_INTERNAL_2127b159_4_k_cu_b4c60aab_59744cuda3std3__48in_placeE - _ZN39_INTERNAL_2127b159_4_k_cu_b4c60aab_59744cuda3std3__45__cpo6cbeginE)
_ZN39_INTERNAL_2127b159_4_k_cu_b4c60aab_59744cuda3std3__45__cpo6cbeginE:
	.zero		1
	.type		_ZN39_INTERNAL_2127b159_4_k_cu_b4c60aab_59744cuda3std3__48in_placeE,@object
	.size		_ZN39_INTERNAL_2127b159_4_k_cu_b4c60aab_59744cuda3std3__48in_placeE,(_ZN39_INTERNAL_2127b159_4_k_cu_b4c60aab_59744cuda3std6ranges3__45__cpo9iter_moveE - _ZN39_INTERNAL_2127b159_4_k_cu_b4c60aab_59744cuda3std3__48in_placeE)
_ZN39_INTERNAL_2127b159_4_k_cu_b4c60aab_59744cuda3std3__48in_placeE:
	.zero		1
	.type		_ZN39_INTERNAL_2127b159_4_k_cu_b4c60aab_59744cuda3std6ranges3__45__cpo9iter_moveE,@object
	.size		_ZN39_INTERNAL_2127b159_4_k_cu_b4c60aab_59744cuda3std6ranges3__45__cpo9iter_moveE,(_ZN39_INTERNAL_2127b159_4_k_cu_b4c60aab_59744cuda3std3__45__cpo5beginE - _ZN39_INTERNAL_2127b159_4_k_cu_b4c60aab_59744cuda3std6ranges3__45__cpo9iter_moveE)
_ZN39_INTERNAL_2127b159_4_k_cu_b4c60aab_59744cuda3std6ranges3__45__cpo9iter_moveE:
	.zero		1
	.type		_ZN39_INTERNAL_2127b159_4_k_cu_b4c60aab_59744cuda3std3__45__cpo5beginE,@object
	.size		_ZN39_INTERNAL_2127b159_4_k_cu_b4c60aab_59744cuda3std3__45__cpo5beginE,(_ZN39_INTERNAL_2127b159_4_k_cu_b4c60aab_59744cuda3std3__441_GLOBAL__N__2127b159_4_k_cu_b4c60aab_59746ignoreE - _ZN39_INTERNAL_2127b159_4_k_cu_b4c60aab_59744cuda3std3__45__cpo5beginE)
_ZN39_INTERNAL_2127b159_4_k_cu_b4c60aab_59744cuda3std3__45__cpo5beginE:
	.zero		1
	.type		_ZN39_INTERNAL_2127b159_4_k_cu_b4c60aab_59744cuda3std3__441_GLOBAL__N__2127b159_4_k_cu_b4c60aab_59746ignoreE,@object
	.size		_ZN39_INTERNAL_2127b159_4_k_cu_b4c60aab_59744cuda3std3__441_GLOBAL__N__2127b159_4_k_cu_b4c60aab_59746ignoreE,(_ZN39_INTERNAL_2127b159_4_k_cu_b4c60aab_59744cute7productE - _ZN39_INTERNAL_2127b159_4_k_cu_b4c60aab_59744cuda3std3__441_GLOBAL__N__2127b159_4_k_cu_b4c60aab_59746ignoreE)
_ZN39_INTERNAL_2127b159_4_k_cu_b4c60aab_59744cuda3std3__441_GLOBAL__N__2127b159_4_k_cu_b4c60aab_59746ignoreE:
	.zero		1
	.type		_ZN39_INTERNAL_2127b159_4_k_cu_b4c60aab_59744cute7productE,@object
	.size		_ZN39_INTERNAL_2127b159_4_k_cu_b4c60aab_59744cute7productE,(_ZN39_INTERNAL_2127b159_4_k_cu_b4c60aab_59744cuda3std3__45__cpo3endE - _ZN39_INTERNAL_2127b159_4_k_cu_b4c60aab_59744cute7productE)
_ZN39_INTERNAL_2127b159_4_k_cu_b4c60aab_59744cute7productE:
	.zero		1
	.type		_ZN39_INTERNAL_2127b159_4_k_cu_b4c60aab_59744cuda3std3__45__cpo3endE,@object
	.size		_ZN39_INTERNAL_2127b159_4_k_cu_b4c60aab_59744cuda3std3__45__cpo3endE,(_ZN39_INTERNAL_2127b159_4_k_cu_b4c60aab_59744cuda3std3__419piecewise_constructE - _ZN39_INTERNAL_2127b159_4_k_cu_b4c60aab_59744cuda3std3__45__cpo3endE)
_ZN39_INTERNAL_2127b159_4_k_cu_b4c60aab_59744cuda3std3__45__cpo3endE:
	.zero		1
	.type		_ZN39_INTERNAL_2127b159_4_k_cu_b4c60aab_59744cuda3std3__419piecewise_constructE,@object
	.size		_ZN39_INTERNAL_2127b159_4_k_cu_b4c60aab_59744cuda3std3__419piecewise_constructE,(_ZN39_INTERNAL_2127b159_4_k_cu_b4c60aab_59744cuda3std3__45__cpo4cendE - _ZN39_INTERNAL_2127b159_4_k_cu_b4c60aab_59744cuda3std3__419piecewise_constructE)
_ZN39_INTERNAL_2127b159_4_k_cu_b4c60aab_59744cuda3std3__419piecewise_constructE:
	.zero		1
	.type		_ZN39_INTERNAL_2127b159_4_k_cu_b4c60aab_59744cuda3std3__45__cpo4cendE,@object
	.size		_ZN39_INTERNAL_2127b159_4_k_cu_b4c60aab_59744cuda3std3__45__cpo4cendE,(_ZN39_INTERNAL_2127b159_4_k_cu_b4c60aab_59744cuda3std6ranges3__45__cpo4swapE - _ZN39_INTERNAL_2127b159_4_k_cu_b4c60aab_59744cuda3std3__45__cpo4cendE)
_ZN39_INTERNAL_2127b159_4_k_cu_b4c60aab_59744cuda3std3__45__cpo4cendE:
	.zero		1
	.type		_ZN39_INTERNAL_2127b159_4_k_cu_b4c60aab_59744cuda3std6ranges3__45__cpo4swapE,@object
	.size		_ZN39_INTERNAL_2127b159_4_k_cu_b4c60aab_59744cuda3std6ranges3__45__cpo4swapE,(.L_8 - _ZN39_INTERNAL_2127b159_4_k_cu_b4c60aab_59744cuda3std6ranges3__45__cpo4swapE)
_ZN39_INTERNAL_2127b159_4_k_cu_b4c60aab_59744cuda3std6ranges3__45__cpo4swapE:
	.zero		1
.L_8:


//--------------------- .nv.constant0._ZN7cutlass13device_kernelINS_4gemm6kernel13GemmUniversalIN4cute5tupleIJiiiiEEENS1_10collective13CollectiveMmaINS1_34MainloopSm90TmaGmmaWarpSpecializedILi3ENS5_IJNS4_1CILi1EEENSA_ILi2EEESB_EEENS1_35KernelTmaWarpSpecializedCooperativeEEENS5_IJNSA_ILi128EEENSA_ILi64EEENSA_ILi32EEEEEENS_10tfloat32_tENS5_IJlSB_lEEESK_SL_NS4_8TiledMMAINS4_8MMA_AtomIJNS4_4SM904GMMA29MMA_64x64x8_F32TF32TF32_SS_TNILNSP_7ScaleInE1ELSR_1EEEEEENS4_6LayoutINS5_IJSC_SB_SB_EEENS5_IJSB_NSA_ILi0EEESW_EEEEENS5_IJNS4_10UnderscoreESZ_SZ_EEEEENS4_23SM90_TMA_LOAD_MULTICASTENS4_14ComposedLayoutINS4_7SwizzleILi3ELi4ELi3EEENS4_18smem_ptr_flag_bitsILi32EEENSU_INS5_IJNSA_ILi8EEESI_EEENS5_IJSI_SB_EEEEEEEvNS4_8identityENS4_13SM90_TMA_LOADES1C_vS1D_EENS_8epilogue10collective6detail29Sm90TmaWarpSpecializedAdapterINS1H_15DefaultEpilogueISK_SL_SL_NS1G_6thread17LinearCombinationISK_Li1EffLNS1L_9ScaleType4KindE0ELNS_15FloatRoundStyleE2ESK_EENS1_15EpilogueDefaultEEEEEvvEEEEvNT_6ParamsE --------------------------
	.section	.nv.constant0._ZN7cutlass13device_kernelINS_4gemm6kernel13GemmUniversalIN4cute5tupleIJiiiiEEENS1_10collective13CollectiveMmaINS1_34MainloopSm90TmaGmmaWarpSpecializedILi3ENS5_IJNS4_1CILi1EEENSA_ILi2EEESB_EEENS1_35KernelTmaWarpSpecializedCooperativeEEENS5_IJNSA_ILi128EEENSA_ILi64EEENSA_ILi32EEEEEENS_10tfloat32_tENS5_IJlSB_lEEESK_SL_NS4_8TiledMMAINS4_8MMA_AtomIJNS4_4SM904GMMA29MMA_64x64x8_F32TF32TF32_SS_TNILNSP_7ScaleInE1ELSR_1EEEEEENS4_6LayoutINS5_IJSC_SB_SB_EEENS5_IJSB_NSA_ILi0EEESW_EEEEENS5_IJNS4_10UnderscoreESZ_SZ_EEEEENS4_23SM90_TMA_LOAD_MULTICASTENS4_14ComposedLayoutINS4_7SwizzleILi3ELi4ELi3EEENS4_18smem_ptr_flag_bitsILi32EEENSU_INS5_IJNSA_ILi8EEESI_EEENS5_IJSI_SB_EEEEEEEvNS4_8identityENS4_13SM90_TMA_LOADES1C_vS1D_EENS_8epilogue10collective6detail29Sm90TmaWarpSpecializedAdapterINS1H_15DefaultEpilogueISK_SL_SL_NS1G_6thread17LinearCombinationISK_Li1EffLNS1L_9ScaleType4KindE0ELNS_15FloatRoundStyleE2ESK_EENS1_15EpilogueDefaultEEEEEvvEEEEvNT_6ParamsE,"a",@progbits
	.sectionflags	@""
	.align	4
.nv.constant0._ZN7cutlass13device_kernelINS_4gemm6kernel13GemmUniversalIN4cute5tupleIJiiiiEEENS1_10collective13CollectiveMmaINS1_34MainloopSm90TmaGmmaWarpSpecializedILi3ENS5_IJNS4_1CILi1EEENSA_ILi2EEESB_EEENS1_35KernelTmaWarpSpecializedCooperativeEEENS5_IJNSA_ILi128EEENSA_ILi64EEENSA_ILi32EEEEEENS_10tfloat32_tENS5_IJlSB_lEEESK_SL_NS4_8TiledMMAINS4_8MMA_AtomIJNS4_4SM904GMMA29MMA_64x64x8_F32TF32TF32_SS_TNILNSP_7ScaleInE1ELSR_1EEEEEENS4_6LayoutINS5_IJSC_SB_SB_EEENS5_IJSB_NSA_ILi0EEESW_EEEEENS5_IJNS4_10UnderscoreESZ_SZ_EEEEENS4_23SM90_TMA_LOAD_MULTICASTENS4_14ComposedLayoutINS4_7SwizzleILi3ELi4ELi3EEENS4_18smem_ptr_flag_bitsILi32EEENSU_INS5_IJNSA_ILi8EEESI_EEENS5_IJSI_SB_EEEEEEEvNS4_8identityENS4_13SM90_TMA_LOADES1C_vS1D_EENS_8epilogue10collective6detail29Sm90TmaWarpSpecializedAdapterINS1H_15DefaultEpilogueISK_SL_SL_NS1G_6thread17LinearCombinationISK_Li1EffLNS1L_9ScaleType4KindE0ELNS_15FloatRoundStyleE2ESK_EENS1_15EpilogueDefaultEEEEEvvEEEEvNT_6ParamsE:
	.zero		1664


//--------------------- SYMBOLS --------------------------

	.type		.nv.reservedSmem.offset0,@object
	.size		.nv.reservedSmem.offset0,0x4
	.type		__assertfail,@function
